def gluon_tcgen05(
    a_ptr,
    b_ptr,
    c_ptr,
    M,
    N,
    K,
    stride_am,
    stride_bk,
    stride_cm,
    BLOCK_M: gl.constexpr,
    BLOCK_N: gl.constexpr,
    BLOCK_K: gl.constexpr,
    DTYPE: gl.constexpr,
    A_LAYOUT: gl.constexpr,
    B_LAYOUT: gl.constexpr,
    C_LAYOUT: gl.constexpr,
    B_SHAPE: gl.constexpr,
    TMEM_LAYOUT: gl.constexpr,
    TMEM_REG: gl.constexpr,
    TRANS_B: gl.constexpr,
    NUM_BUFFERS: gl.constexpr,
):
    a_desc = tma.make_tensor_descriptor(
        a_ptr, [M, K], [stride_am, 1], [BLOCK_M, BLOCK_K], A_LAYOUT
    )
    b_desc = tma.make_tensor_descriptor(
        b_ptr,
        [N, K] if TRANS_B else [K, N],
        [stride_bk, 1],
        B_SHAPE,
        B_LAYOUT,
    )
    c_desc = tma.make_tensor_descriptor(
        c_ptr, [M, N], [stride_cm, 1], [BLOCK_M, BLOCK_N], C_LAYOUT
    )

    a_bufs = gl.allocate_shared_memory(
        DTYPE, [NUM_BUFFERS, BLOCK_M, BLOCK_K], A_LAYOUT
    )
    b_bufs = gl.allocate_shared_memory(DTYPE, [NUM_BUFFERS] + B_SHAPE, B_LAYOUT)

    pid_m = gl.program_id(0)
    pid_n = gl.program_id(1)
    off_m = pid_m * BLOCK_M
    off_n = pid_n * BLOCK_N

    tma_bars = gl.allocate_shared_memory(
        gl.int64, [NUM_BUFFERS, 1], mbarrier.MBarrierLayout()
    )
    mma_bars = gl.allocate_shared_memory(
        gl.int64, [NUM_BUFFERS, 1], mbarrier.MBarrierLayout()
    )
    for i in gl.static_range(NUM_BUFFERS):
        mbarrier.init(tma_bars.index(i), count=1)
        mbarrier.init(mma_bars.index(i), count=1)

    acc_tmem = allocate_tensor_memory(gl.float32, [BLOCK_M, BLOCK_N], TMEM_LAYOUT)
    idx = 0
    phase = 0
    use_acc = False
    for k in range(0, K, BLOCK_K):
        a = a_bufs.index(idx)
        b = b_bufs.index(idx)
        tma_bar = tma_bars.index(idx)
        mma_bar = mma_bars.index(idx)
        mbarrier.expect(
            tma_bar, a_desc.block_type.nbytes + b_desc.block_type.nbytes
        )
        tma.async_copy_global_to_shared(a_desc, [off_m, k], tma_bar, a)
        tma.async_copy_global_to_shared(
            b_desc, [off_n, k] if TRANS_B else [k, off_n], tma_bar, b
        )
        mbarrier.wait(tma_bar, phase=phase)

        if TRANS_B:
            b = b.permute((1, 0))
        tcgen05_mma(a, b, acc_tmem, use_acc=use_acc)
        tcgen05_commit(mma_bar)
        mbarrier.wait(mma_bar, phase=phase)
        use_acc = True

        idx += 1
        if idx == NUM_BUFFERS:
            idx = 0
            phase ^= 1

    for i in gl.static_range(NUM_BUFFERS):
        mbarrier.invalidate(tma_bars.index(i))
        mbarrier.invalidate(mma_bars.index(i))

    acc = acc_tmem.load(TMEM_REG)
    c_smem = gl.allocate_shared_memory(DTYPE, [BLOCK_M, BLOCK_N], C_LAYOUT)
    c_smem.store(acc.to(DTYPE))
    fence_async_shared()
    tma.async_copy_shared_to_global(c_desc, [off_m, off_n], c_smem)
    tma.store_wait(pendings=0)

# config = {"BLOCK_K": 32, "BLOCK_M": 128, "BLOCK_N": 128, "arch": "sm_100", "dtype": "fp8e4m3", "num_buffers": 3, "num_warps": 4, "trans_b": 1}
# arch = sm_100


// ===== COMPILED SASS (sm_100a) =====

	.target	sm_100a

	.elftype	@"ET_EXEC"


//--------------------- .note.nv.tkinfo           --------------------------
	.section	.note.nv.tkinfo,"",@"SHT_NOTE"
	.sectionflags	@"SHF_NOTE_NV_TKINFO"
	.tkinfo
        /*0018*/ 	.word	0x00000081
        /*0030*/ 	.string	""
        /*0030*/ 	.string	"ptxas-blackwell"
        /*0030*/ 	.string	"Cuda compilation tools, release 12.9, V12.9.86"
        /*0030*/ 	.string	"Build cuda_12.9.r12.9/compiler.36037853_0"
        /*0030*/ 	.string	"-v  -suppress-debug-info  -lineinfo  -arch sm_100a "



//--------------------- .note.nv.cuver            --------------------------
	.section	.note.nv.cuver,"",@"SHT_NOTE"
	.sectionflags	@"SHF_NOTE_NV_CUVER"
        /*0018*/ 	.short	0x0001
        /*001a*/ 	.short	0x0064
        /*001c*/ 	.short	0x0001
        /*001e*/ 	.short	0x0000
        /*0020*/ 	.short	0x0001
        /*0022*/ 	.short	0x0000


//--------------------- .nv.info                  --------------------------
	.section	.nv.info,"",@"SHT_CUDA_INFO"
	.align	4


	//----- nvinfo : EIATTR_REGCOUNT
	.align		4
        /*0000*/ 	.byte	0x04, 0x2f
        /*0002*/ 	.short	(.L_4 - .L_3)
	.align		4
.L_3:
        /*0004*/ 	.word	index@(gluon_tcgen05)
        /*0008*/ 	.word	0x00000087


	//----- nvinfo : EIATTR_FRAME_SIZE
	.align		4
.L_4:
        /*000c*/ 	.byte	0x04, 0x11
        /*000e*/ 	.short	(.L_6 - .L_5)
	.align		4
.L_5:
        /*0010*/ 	.word	index@($__internal_2_$__cuda_sm10x_tcgen05_guardrail_trap_unallocated_columns_being_dealloced)
        /*0014*/ 	.word	0x00000000


	//----- nvinfo : EIATTR_FRAME_SIZE
	.align		4
.L_6:
        /*0018*/ 	.byte	0x04, 0x11
        /*001a*/ 	.short	(.L_8 - .L_7)
	.align		4
.L_7:
        /*001c*/ 	.word	index@($__internal_1_$__cuda_sm10x_tcgen05_guardrail_trap_phase_invalid_during_alloc)
        /*0020*/ 	.word	0x00000000


	//----- nvinfo : EIATTR_FRAME_SIZE
	.align		4
.L_8:
        /*0024*/ 	.byte	0x04, 0x11
        /*0026*/ 	.short	(.L_10 - .L_9)
	.align		4
.L_9:
        /*0028*/ 	.word	index@($__internal_0_$__cuda_sm10x_tcgen05_guardrail_trap_col_being_dealloced_not_returned_by_alloc)
        /*002c*/ 	.word	0x00000000


	//----- nvinfo : EIATTR_FRAME_SIZE
	.align		4
.L_10:
        /*0030*/ 	.byte	0x04, 0x11
        /*0032*/ 	.short	(.L_12 - .L_11)
	.align		4
.L_11:
        /*0034*/ 	.word	index@(gluon_tcgen05)
        /*0038*/ 	.word	0x00000000


	//----- nvinfo : EIATTR_MIN_STACK_SIZE
	.align		4
.L_12:
        /*003c*/ 	.byte	0x04, 0x12
        /*003e*/ 	.short	(.L_14 - .L_13)
	.align		4
.L_13:
        /*0040*/ 	.word	index@(gluon_tcgen05)
        /*0044*/ 	.word	0x00000000
.L_14:


//--------------------- .nv.info.gluon_tcgen05    --------------------------
	.section	.nv.info.gluon_tcgen05,"",@"SHT_CUDA_INFO"
	.sectionflags	@""
	.align	4


	//----- nvinfo : EIATTR_CUDA_API_VERSION
	.align		4
        /*0000*/ 	.byte	0x04, 0x37
        /*0002*/ 	.short	(.L_16 - .L_15)
.L_15:
        /*0004*/ 	.word	0x00000081


	//----- nvinfo : EIATTR_KPARAM_INFO
	.align		4
.L_16:
        /*0008*/ 	.byte	0x04, 0x17
        /*000a*/ 	.short	(.L_18 - .L_17)
.L_17:
        /*000c*/ 	.word	0x00000000
        /*0010*/ 	.short	0x000a
        /*0012*/ 	.short	0x0048
        /*0014*/ 	.byte	0x00, 0xf4, 0x21, 0x00


	//----- nvinfo : EIATTR_KPARAM_INFO
	.align		4
.L_18:
        /*0018*/ 	.byte	0x04, 0x17
        /*001a*/ 	.short	(.L_20 - .L_19)
.L_19:
        /*001c*/ 	.word	0x00000000
        /*0020*/ 	.short	0x0009
        /*0022*/ 	.short	0x0040
        /*0024*/ 	.byte	0x00, 0xf4, 0x21, 0x00


	//----- nvinfo : EIATTR_KPARAM_INFO
	.align		4
.L_20:
        /*0028*/ 	.byte	0x04, 0x17
        /*002a*/ 	.short	(.L_22 - .L_21)
.L_21:
        /*002c*/ 	.word	0x00000000
        /*0030*/ 	.short	0x0008
        /*0032*/ 	.short	0x0038
        /*0034*/ 	.byte	0x00, 0xf0, 0x21, 0x00


	//----- nvinfo : EIATTR_KPARAM_INFO
	.align		4
.L_22:
        /*0038*/ 	.byte	0x04, 0x17
        /*003a*/ 	.short	(.L_24 - .L_23)
.L_23:
        /*003c*/ 	.word	0x00000000
        /*0040*/ 	.short	0x0007
        /*0042*/ 	.short	0x0030
        /*0044*/ 	.byte	0x00, 0xf0, 0x21, 0x00


	//----- nvinfo : EIATTR_KPARAM_INFO
	.align		4
.L_24:
        /*0048*/ 	.byte	0x04, 0x17
        /*004a*/ 	.short	(.L_26 - .L_25)
.L_25:
        /*004c*/ 	.word	0x00000000
        /*0050*/ 	.short	0x0006
        /*0052*/ 	.short	0x0028
        /*0054*/ 	.byte	0x00, 0xf0, 0x21, 0x00


	//----- nvinfo : EIATTR_KPARAM_INFO
	.align		4
.L_26:
        /*0058*/ 	.byte	0x04, 0x17
        /*005a*/ 	.short	(.L_28 - .L_27)
.L_27:
        /*005c*/ 	.word	0x00000000
        /*0060*/ 	.short	0x0005
        /*0062*/ 	.short	0x0020
        /*0064*/ 	.byte	0x00, 0xf0, 0x11, 0x00


	//----- nvinfo : EIATTR_KPARAM_INFO
	.align		4
.L_28:
        /*0068*/ 	.byte	0x04, 0x17
        /*006a*/ 	.short	(.L_30 - .L_29)
.L_29:
        /*006c*/ 	.word	0x00000000
        /*0070*/ 	.short	0x0004
        /*0072*/ 	.short	0x001c
        /*0074*/ 	.byte	0x00, 0xf0, 0x11, 0x00


	//----- nvinfo : EIATTR_KPARAM_INFO
	.align		4
.L_30:
        /*0078*/ 	.byte	0x04, 0x17
        /*007a*/ 	.short	(.L_32 - .L_31)
.L_31:
        /*007c*/ 	.word	0x00000000
        /*0080*/ 	.short	0x0003
        /*0082*/ 	.short	0x0018
        /*0084*/ 	.byte	0x00, 0xf0, 0x11, 0x00


	//----- nvinfo : EIATTR_KPARAM_INFO
	.align		4
.L_32:
        /*0088*/ 	.byte	0x04, 0x17
        /*008a*/ 	.short	(.L_34 - .L_33)
.L_33:
        /*008c*/ 	.word	0x00000000
        /*0090*/ 	.short	0x0002
        /*0092*/ 	.short	0x0010
        /*0094*/ 	.byte	0x00, 0xf4, 0x21, 0x00


	//----- nvinfo : EIATTR_KPARAM_INFO
	.align		4
.L_34:
        /*0098*/ 	.byte	0x04, 0x17
        /*009a*/ 	.short	(.L_36 - .L_35)
.L_35:
        /*009c*/ 	.word	0x00000000
        /*00a0*/ 	.short	0x0001
        /*00a2*/ 	.short	0x0008
        /*00a4*/ 	.byte	0x00, 0xf4, 0x21, 0x00


	//----- nvinfo : EIATTR_KPARAM_INFO
	.align		4
.L_36:
        /*00a8*/ 	.byte	0x04, 0x17
        /*00aa*/ 	.short	(.L_38 - .L_37)
.L_37:
        /*00ac*/ 	.word	0x00000000
        /*00b0*/ 	.short	0x0000
        /*00b2*/ 	.short	0x0000
        /*00b4*/ 	.byte	0x00, 0xf4, 0x21, 0x00


	//----- nvinfo : EIATTR_AT_ENTRY_FRAGMENTS
	.align		4
.L_38:
        /*00b8*/ 	.byte	0x04, 0x4f
        /*00ba*/ 	.short	(.L_40 - .L_39)


	//   ....[0]....
.L_39:
        /*00bc*/ 	.word	0x00000004


	//----- nvinfo : EIATTR_RESERVED_SMEM_USED
	.align		4
.L_40:
        /*00c0*/ 	.byte	0x01, 0x41
	.zero		2


	//----- nvinfo : EIATTR_SPARSE_MMA_MASK
	.align		4
        /*00c4*/ 	.byte	0x03, 0x50
        /*00c6*/ 	.short	0x0000


	//----- nvinfo : EIATTR_TCGEN05_1CTA_USED
	.align		4
        /*00c8*/ 	.byte	0x01, 0x51
	.zero		2


	//----- nvinfo : EIATTR_MAXREG_COUNT
	.align		4
        /*00cc*/ 	.byte	0x03, 0x1b
        /*00ce*/ 	.short	0x00ff


	//----- nvinfo : EIATTR_NUM_BARRIERS
	.align		4
        /*00d0*/ 	.byte	0x02, 0x4c
        /*00d2*/ 	.byte	0x01
	.zero		1


	//----- nvinfo : EIATTR_INT_WARP_WIDE_INSTR_OFFSETS
	.align		4
        /*00d4*/ 	.byte	0x04, 0x31
        /*00d6*/ 	.short	(.L_42 - .L_41)


	//   ....[0]....
.L_41:
        /*00d8*/ 	.word	0x00001670


	//   ....[1]....
        /*00dc*/ 	.word	0x00001690


	//   ....[2]....
        /*00e0*/ 	.word	0x00001710


	//   ....[3]....
        /*00e4*/ 	.word	0x000019e0


	//   ....[4]....
        /*00e8*/ 	.word	0x000019f0


	//   ....[5]....
        /*00ec*/ 	.word	0x00001a00


	//   ....[6]....
        /*00f0*/ 	.word	0x00001a10


	//   ....[7]....
        /*00f4*/ 	.word	0x00001c00


	//   ....[8]....
        /*00f8*/ 	.word	0x00001c10


	//   ....[9]....
        /*00fc*/ 	.word	0x00001d80


	//   ....[10]....
        /*0100*/ 	.word	0x00001dd0


	//   ....[11]....
        /*0104*/ 	.word	0x00001de0


	//   ....[12]....
        /*0108*/ 	.word	0x00001e10


	//   ....[13]....
        /*010c*/ 	.word	0x00001f90


	//   ....[14]....
        /*0110*/ 	.word	0x00001fa0


	//   ....[15]....
        /*0114*/ 	.word	0x00002290


	//   ....[16]....
        /*0118*/ 	.word	0x000022a0


	//   ....[17]....
        /*011c*/ 	.word	0x00002990


	//   ....[18]....
        /*0120*/ 	.word	0x000029e0


	//----- nvinfo : EIATTR_COOP_GROUP_MASK_REGIDS
	.align		4
.L_42:
        /*0124*/ 	.byte	0x04, 0x29
        /*0126*/ 	.short	(.L_44 - .L_43)


	//   ....[0]....
.L_43:
        /*0128*/ 	.word	0xffffffff


	//   ....[1]....
        /*012c*/ 	.word	0xffffffff


	//   ....[2]....
        /*0130*/ 	.word	0xffffffff


	//   ....[3]....
        /*0134*/ 	.word	0xffffffff


	//   ....[4]....
        /*0138*/ 	.word	0xffffffff


	//   ....[5]....
        /*013c*/ 	.word	0xffffffff


	//   ....[6]....
        /*0140*/ 	.word	0xffffffff


	//   ....[7]....
        /*0144*/ 	.word	0xffffffff


	//   ....[8]....
        /*0148*/ 	.word	0xffffffff


	//   ....[9]....
        /*014c*/ 	.word	0xffffffff


	//----- nvinfo : EIATTR_COOP_GROUP_INSTR_OFFSETS
	.align		4
.L_44:
        /*0150*/ 	.byte	0x04, 0x28
        /*0152*/ 	.short	(.L_46 - .L_45)


	//   ....[0]....
.L_45:
        /*0154*/ 	.word	0x00000050


	//   ....[1]....
        /*0158*/ 	.word	0x00000310


	//   ....[2]....
        /*015c*/ 	.word	0x000004f0


	//   ....[3]....
        /*0160*/ 	.word	0x00000980


	//   ....[4]....
        /*0164*/ 	.word	0x00000ac0


	//   ....[5]....
        /*0168*/ 	.word	0x00000fa0


	//   ....[6]....
        /*016c*/ 	.word	0x000010e0


	//   ....[7]....
        /*0170*/ 	.word	0x00001530


	//   ....[8]....
        /*0174*/ 	.word	0x00002820


	//   ....[9]....
        /*0178*/ 	.word	0x00002a90


	//----- nvinfo : EIATTR_VRC_CTA_INIT_COUNT
	.align		4
.L_46:
        /*017c*/ 	.byte	0x02, 0x4a
        /*017e*/ 	.byte	0x80
	.zero		1


	//----- nvinfo : EIATTR_MBARRIER_INSTR_OFFSETS
	.align		4
        /*0180*/ 	.byte	0x04, 0x39
        /*0182*/ 	.short	(.L_48 - .L_47)


	//   ....[0]....
.L_47:
        /*0184*/ 	.word	0x00001730
        /*0188*/ 	.word	0x000000ff
        /*018c*/ 	.word	0x00006000
        /*0190*/ 	.short	0x0100
        /*0192*/ 	.byte	0x08
	.zero		1


	//   ....[1]....
        /*0194*/ 	.word	0x00001740
        /*0198*/ 	.word	0x000000ff
        /*019c*/ 	.word	0x00006020
        /*01a0*/ 	.short	0x0100
        /*01a2*/ 	.byte	0x08
	.zero		1


	//   ....[2]....
        /*01a4*/ 	.word	0x000017f0
        /*01a8*/ 	.word	0x000000ff
        /*01ac*/ 	.word	0x00006008
        /*01b0*/ 	.short	0x0100
        /*01b2*/ 	.byte	0x08
	.zero		1


	//   ....[3]....
        /*01b4*/ 	.word	0x00001800
        /*01b8*/ 	.word	0x000000ff
        /*01bc*/ 	.word	0x00006028
        /*01c0*/ 	.short	0x0100
        /*01c2*/ 	.byte	0x08
	.zero		1


	//   ....[4]....
        /*01c4*/ 	.word	0x00001910
        /*01c8*/ 	.word	0x000000ff
        /*01cc*/ 	.word	0x00006010
        /*01d0*/ 	.short	0x0100
        /*01d2*/ 	.byte	0x08
	.zero		1


	//   ....[5]....
        /*01d4*/ 	.word	0x00001920
        /*01d8*/ 	.word	0x000000ff
        /*01dc*/ 	.word	0x00006030
        /*01e0*/ 	.short	0x0100
        /*01e2*/ 	.byte	0x08
	.zero		1


	//   ....[6]....
        /*01e4*/ 	.word	0x00001af0
        /*01e8*/ 	.word	0x000000ff
        /*01ec*/ 	.word	0x00006000
        /*01f0*/ 	.short	0x010a
        /*01f2*/ 	.byte	0x08
	.zero		1


	//   ....[7]....
        /*01f4*/ 	.word	0x00001c60
        /*01f8*/ 	.word	0x000000ff
        /*01fc*/ 	.word	0x00006020
        /*0200*/ 	.short	0x010a
        /*0202*/ 	.byte	0x08
	.zero		1


	//   ....[8]....
        /*0204*/ 	.word	0x00001e80
        /*0208*/ 	.word	0x000000ff
        /*020c*/ 	.word	0x00006000
        /*0210*/ 	.short	0x010a
        /*0212*/ 	.byte	0x09
	.zero		1


	//   ....[9]....
        /*0214*/ 	.word	0x00001fe0
        /*0218*/ 	.word	0x000000ff
        /*021c*/ 	.word	0x00006020
        /*0220*/ 	.short	0x010a
        /*0222*/ 	.byte	0x09
	.zero		1


	//   ....[10]....
        /*0224*/ 	.word	0x000020b0
        /*0228*/ 	.word	0x000000ff
        /*022c*/ 	.word	0x00006000
        /*0230*/ 	.short	0x0108
        /*0232*/ 	.byte	0x08
	.zero		1


	//   ....[11]....
        /*0234*/ 	.word	0x000020c0
        /*0238*/ 	.word	0x000000ff
        /*023c*/ 	.word	0x00006020
        /*0240*/ 	.short	0x0108
        /*0242*/ 	.byte	0x08
	.zero		1


	//   ....[12]....
        /*0244*/ 	.word	0x00002110
        /*0248*/ 	.word	0x000000ff
        /*024c*/ 	.word	0x00006008
        /*0250*/ 	.short	0x0108
        /*0252*/ 	.byte	0x08
	.zero		1


	//   ....[13]....
        /*0254*/ 	.word	0x00002120
        /*0258*/ 	.word	0x000000ff
        /*025c*/ 	.word	0x00006028
        /*0260*/ 	.short	0x0108
        /*0262*/ 	.byte	0x08
	.zero		1


	//   ....[14]....
        /*0264*/ 	.word	0x00002170
        /*0268*/ 	.word	0x000000ff
        /*026c*/ 	.word	0x00006010
        /*0270*/ 	.short	0x0108
        /*0272*/ 	.byte	0x08
	.zero		1


	//   ....[15]....
        /*0274*/ 	.word	0x00002180
        /*0278*/ 	.word	0x000000ff
        /*027c*/ 	.word	0x00006030
        /*0280*/ 	.short	0x0108
        /*0282*/ 	.byte	0x08
	.zero		1


	//   ....[16]....
        /*0284*/ 	.word	0x00002ab0
        /*0288*/ 	.word	0x000000ff
        /*028c*/ 	.word	0x00006000
        /*0290*/ 	.short	0x010a
        /*0292*/ 	.byte	0x08
	.zero		1


	//   ....[17]....
        /*0294*/ 	.word	0x00002ae0
        /*0298*/ 	.word	0x000000ff
        /*029c*/ 	.word	0x00006020
        /*02a0*/ 	.short	0x010a
        /*02a2*/ 	.byte	0x08
	.zero		1


	//   ....[18]....
        /*02a4*/ 	.word	0x00002b10
        /*02a8*/ 	.word	0x000000ff
        /*02ac*/ 	.word	0x00006000
        /*02b0*/ 	.short	0x010a
        /*02b2*/ 	.byte	0x09
	.zero		1


	//   ....[19]....
        /*02b4*/ 	.word	0x00002b40
        /*02b8*/ 	.word	0x000000ff
        /*02bc*/ 	.word	0x00006020
        /*02c0*/ 	.short	0x010a
        /*02c2*/ 	.byte	0x09
	.zero		1


	//----- nvinfo : EIATTR_NUM_MBARRIERS
	.align		4
.L_48:
        /*02c4*/ 	.byte	0x03, 0x38
        /*02c6*/ 	.short	0x0006


	//----- nvinfo : EIATTR_EXIT_INSTR_OFFSETS
	.align		4
        /*02c8*/ 	.byte	0x04, 0x1c
        /*02ca*/ 	.short	(.L_50 - .L_49)


	//   ....[0]....
.L_49:
        /*02cc*/ 	.word	0x00002aa0


	//----- nvinfo : EIATTR_REQNTID
	.align		4
.L_50:
        /*02d0*/ 	.byte	0x04, 0x10
        /*02d2*/ 	.short	(.L_52 - .L_51)
.L_51:
        /*02d4*/ 	.word	0x00000080
        /*02d8*/ 	.word	0x00000001
        /*02dc*/ 	.word	0x00000001


	//----- nvinfo : EIATTR_CRS_STACK_SIZE
	.align		4
.L_52:
        /*02e0*/ 	.byte	0x04, 0x1e
        /*02e2*/ 	.short	(.L_54 - .L_53)
.L_53:
        /*02e4*/ 	.word	0x00000000


	//----- nvinfo : EIATTR_CBANK_PARAM_SIZE
	.align		4
.L_54:
        /*02e8*/ 	.byte	0x03, 0x19
        /*02ea*/ 	.short	0x0050


	//----- nvinfo : EIATTR_PARAM_CBANK
	.align		4
        /*02ec*/ 	.byte	0x04, 0x0a
        /*02ee*/ 	.short	(.L_56 - .L_55)
	.align		4
.L_55:
        /*02f0*/ 	.word	index@(.nv.constant0.gluon_tcgen05)
        /*02f4*/ 	.short	0x0380
        /*02f6*/ 	.short	0x0050


	//----- nvinfo : EIATTR_SW_WAR
	.align		4
.L_56:
        /*02f8*/ 	.byte	0x04, 0x36
        /*02fa*/ 	.short	(.L_58 - .L_57)
.L_57:
        /*02fc*/ 	.word	0x00000008
.L_58:


//--------------------- .nv.compat                --------------------------
	.section	.nv.compat,"",@"SHT_CUDA_COMPAT_INFO"
	.align	4
        /*0000*/ 	.byte	0x02, 0x02, 0x02, 0x00, 0x02, 0x05, 0x05, 0x00, 0x02, 0x03, 0x03, 0x00, 0x02, 0x06, 0x01, 0x00


//--------------------- .nv.callgraph             --------------------------
	.section	.nv.callgraph,"",@"SHT_CUDA_CALLGRAPH"
	.align	4
	.sectionentsize	8
	.align		4
        /*0000*/ 	.word	0x00000000
	.align		4
        /*0004*/ 	.word	0xffffffff
	.align		4
        /*0008*/ 	.word	0x00000000
	.align		4
        /*000c*/ 	.word	0xfffffffe
	.align		4
        /*0010*/ 	.word	0x00000000
	.align		4
        /*0014*/ 	.word	0xfffffffd
	.align		4
        /*0018*/ 	.word	0x00000000
	.align		4
        /*001c*/ 	.word	0xfffffffc


//--------------------- .text.gluon_tcgen05       --------------------------
	.section	.text.gluon_tcgen05,"ax",@progbits
	.align	128
        .global         gluon_tcgen05
        .type           gluon_tcgen05,@function
        .size           gluon_tcgen05,(.L_x_82 - gluon_tcgen05)
        .other          gluon_tcgen05,@"STO_CUDA_ENTRY STV_DEFAULT"
gluon_tcgen05:
.text.gluon_tcgen05:
[----:B------:R-:W1:Y:S01]  /*0000*/  LDC R1, c[0x0][0x37c] ;  /* 0x0000df00ff017b82 */ /* 0x000e620000000800 */
[----:B------:R-:W2:Y:S02]  /*0010*/  S2R R0, SR_TID.X ;  /* 0x0000000000007919 */ /* 0x000ea40000002100 */
[----:B--2---:R-:W-:-:S13]  /*0020*/  ISETP.GE.U32.AND P2, PT, R0, 0x20, PT ;  /* 0x000000200000780c */ /* 0x004fda0003f46070 */
[----:B------:R-:W-:Y:S05]  /*0030*/  @P2 BRA `(.L_x_0) ;  /* 0x0000000000b82947 */ /* 0x000fea0003800000 */
[----:B------:R-:W2:Y:S01]  /*0040*/  S2UR UR6, SR_CgaCtaId ;  /* 0x00000000000679c3 */ /* 0x000ea20000008800 */
[----:B------:R-:W-:Y:S01]  /*0050*/  NOP ;  /* 0x0000000000007918 */ /* 0x000fe20000000000 */
[----:B------:R-:W-:Y:S02]  /*0060*/  UMOV UR4, 0x40 ;  /* 0x0000004000047882 */ /* 0x000fe40000000000 */
[----:B--2---:R-:W-:-:S09]  /*0070*/  ULEA UR4, UR6, UR4, 0x18 ;  /* 0x0000000406047291 */ /* 0x004fd2000f8ec0ff */
[----:B------:R-:W2:Y:S01]  /*0080*/  LDS.U8 R2, [UR4] ;  /* 0x00000004ff027984 */ /* 0x000ea20008000000 */
[----:B------:R-:W-:Y:S02]  /*0090*/  UMOV UR4, 0x400 ;  /* 0x0000040000047882 */ /* 0x000fe40000000000 */
[----:B------:R-:W-:Y:S01]  /*00a0*/  ULEA UR4, UR6, UR4, 0x18 ;  /* 0x0000000406047291 */ /* 0x000fe2000f8ec0ff */
[----:B--2---:R-:W-:-:S13]  /*00b0*/  ISETP.NE.AND P0, PT, R2, RZ, PT ;  /* 0x000000ff0200720c */ /* 0x004fda0003f05270 */
[----:B------:R-:W-:Y:S05]  /*00c0*/  @P0 BRA `(.L_x_1) ;  /* 0x00000000007c0947 */ /* 0x000fea0003800000 */
[----:B------:R-:W-:-:S13]  /*00d0*/  ELECT P0, URZ, PT ;  /* 0x0000000000ff782f */ /* 0x000fda0003800000 */
[----:B------:R-:W-:Y:S05]  /*00e0*/  @!P0 BRA `(.L_x_2) ;  /* 0x0000000000848947 */ /* 0x000fea0003800000 */
[----:B------:R-:W-:Y:S01]  /*00f0*/  UMOV UR5, 0x4 ;  /* 0x0000000400057882 */ /* 0x000fe20000000000 */
[----:B------:R-:W-:Y:S02]  /*0100*/  IMAD.MOV.U32 R5, RZ, RZ, 0x1 ;  /* 0x00000001ff057424 */ /* 0x000fe400078e00ff */
[----:B------:R-:W-:Y:S02]  /*0110*/  IMAD.MOV.U32 R3, RZ, RZ, 0xf ;  /* 0x0000000fff037424 */ /* 0x000fe400078e00ff */
[----:B------:R-:W-:Y:S04]  /*0120*/  DEPBAR.LE SB2, 0x36 ;  /* 0x0000ad800000791a */ /* 0x000fe80000000000 */
[----:B------:R-:W2:Y:S02]  /*0130*/  UTCATOMSWS.FIND_AND_SET.ALIGN UP0, UR5, UR5 ;  /* 0x00000005000575e3 */ /* 0x000ea40008000800 */
[----:B--2---:R-:W-:-:S04]  /*0140*/  PLOP3.LUT P0, PT, PT, PT, UP0, 0x80, 0x8 ;  /* 0x000000000008781c */ /* 0x004fc80003f0f008 */
[----:B------:R-:W-:-:S04]  /*0150*/  SEL R2, RZ, 0xffffffff, !P0 ;  /* 0xffffffffff027807 */ /* 0x000fc80004000000 */
[----:B------:R-:W-:Y:S01]  /*0160*/  ISETP.NE.AND P0, PT, R2, RZ, PT ;  /* 0x000000ff0200720c */ /* 0x000fe20003f05270 */
[----:B------:R-:W-:-:S12]  /*0170*/  IMAD.U32 R2, RZ, RZ, UR5 ;  /* 0x00000005ff027e24 */ /* 0x000fd8000f8e00ff */
[----:B------:R-:W-:Y:S05]  /*0180*/  @P0 BRA `(.L_x_3) ;  /* 0x0000000000240947 */ /* 0x000fea0003800000 */
.L_x_4:
[----:B------:R-:W-:Y:S05]  /*0190*/  NANOSLEEP 0x64 ;  /* 0x000000640000795d */ /* 0x000fea0003800000 */
[----:B------:R-:W-:-:S05]  /*01a0*/  UMOV UR5, 0x4 ;  /* 0x0000000400057882 */ /* 0x000fca0000000000 */
[----:B------:R-:W-:Y:S04]  /*01b0*/  DEPBAR.LE SB2, 0x36 ;  /* 0x0000ad800000791a */ /* 0x000fe80000000000 */
[----:B------:R-:W2:Y:S02]  /*01c0*/  UTCATOMSWS.FIND_AND_SET.ALIGN UP0, UR5, UR5 ;  /* 0x00000005000575e3 */ /* 0x000ea40008000800 */
[----:B--2---:R-:W-:-:S04]  /*01d0*/  PLOP3.LUT P0, PT, PT, PT, UP0, 0x80, 0x8 ;  /* 0x000000000008781c */ /* 0x004fc80003f0f008 */
[----:B------:R-:W-:-:S04]  /*01e0*/  SEL R2, RZ, 0xffffffff, !P0 ;  /* 0xffffffffff027807 */ /* 0x000fc80004000000 */
[----:B------:R-:W-:Y:S01]  /*01f0*/  ISETP.NE.AND P0, PT, R2, RZ, PT ;  /* 0x000000ff0200720c */ /* 0x000fe20003f05270 */
[----:B------:R-:W-:-:S12]  /*0200*/  IMAD.U32 R2, RZ, RZ, UR5 ;  /* 0x00000005ff027e24 */ /* 0x000fd8000f8e00ff */
[----:B------:R-:W-:Y:S05]  /*0210*/  @!P0 BRA `(.L_x_4) ;  /* 0xfffffffc00dc8947 */ /* 0x000fea000383ffff */
.L_x_3:
[C---:B------:R-:W-:Y:S01]  /*0220*/  VIADD R4, R2.reuse, 0x10 ;  /* 0x0000001002047836 */ /* 0x040fe20000000000 */
[----:B------:R-:W-:Y:S01]  /*0230*/  UMOV UR5, 0x50 ;  /* 0x0000005000057882 */ /* 0x000fe20000000000 */
[----:B------:R-:W-:Y:S01]  /*0240*/  SHF.L.U32 R3, R3, R2, RZ ;  /* 0x0000000203037219 */ /* 0x000fe200000006ff */
[----:B------:R-:W-:Y:S01]  /*0250*/  ULEA UR5, UR6, UR5, 0x18 ;  /* 0x0000000506057291 */ /* 0x000fe2000f8ec0ff */
[----:B------:R-:W-:Y:S01]  /*0260*/  IMAD.SHL.U32 R2, R2, 0x20, RZ ;  /* 0x0000002002027824 */ /* 0x000fe200078e00ff */
[----:B------:R-:W-:-:S04]  /*0270*/  SHF.L.U32 R4, R5, R4, RZ ;  /* 0x0000000405047219 */ /* 0x000fc800000006ff */
[----:B------:R-:W-:-:S05]  /*0280*/  LOP3.LUT R3, R4, R3, RZ, 0xfc, !PT ;  /* 0x0000000304037212 */ /* 0x000fca00078efcff */
[----:B------:R2:W-:Y:S04]  /*0290*/  ATOMS.OR RZ, [UR5], R3 ;  /* 0x00000003ffff798c */ /* 0x0005e8000b000005 */
[----:B------:R2:W-:Y:S01]  /*02a0*/  STS [UR4], R2 ;  /* 0x00000002ff007988 */ /* 0x0005e20008000804 */
[----:B------:R-:W-:Y:S05]  /*02b0*/  BRA `(.L_x_2) ;  /* 0x0000000000107947 */ /* 0x000fea0003800000 */
.L_x_1:
[----:B------:R-:W-:Y:S01]  /*02c0*/  IMAD.MOV.U32 R3, RZ, RZ, -0x1 ;  /* 0xffffffffff037424 */ /* 0x000fe200078e00ff */
[----:B------:R-:W-:-:S04]  /*02d0*/  MOV R2, 0x300 ;  /* 0x0000030000027802 */ /* 0x000fc80000000f00 */
[----:B------:R2:W-:Y:S03]  /*02e0*/  STS [UR4], R3 ;  /* 0x00000003ff007988 */ /* 0x0005e60008000804 */
[----:B-12---:R-:W-:Y:S05]  /*02f0*/  CALL.REL.NOINC `($__internal_1_$__cuda_sm10x_tcgen05_guardrail_trap_phase_invalid_during_alloc) ;  /* 0x0000002800287944 */ /* 0x006fea0003c00000 */
.L_x_2:
[----:B------:R-:W-:Y:S05]  /*0300*/  WARPSYNC.ALL ;  /* 0x0000000000007948 */ /* 0x000fea0003800000 */
[----:B------:R-:W-:Y:S01]  /*0310*/  NOP ;  /* 0x0000000000007918 */ /* 0x000fe20000000000 */
.L_x_0:
[----:B------:R-:W3:Y:S08]  /*0320*/  S2UR UR4, SR_CgaCtaId ;  /* 0x00000000000479c3 */ /* 0x000ef00000008800 */
[----:B------:R-:W-:Y:S01]  /*0330*/  BAR.SYNC.DEFER_BLOCKING 0x0 ;  /* 0x0000000000007b1d */ /* 0x000fe20000010000 */
[----:B------:R-:W-:-:S05]  /*0340*/  LOP3.LUT R132, R0, 0x7f, RZ, 0xc0, !PT ;  /* 0x0000007f00847812 */ /* 0x000fca00078ec0ff */
[----:B------:R-:W-:Y:S02]  /*0350*/  UMOV UR8, 0x400 ;  /* 0x0000040000087882 */ /* 0x000fe40000000000 */
[----:B------:R-:W4:Y:S08]  /*0360*/  LDC R10, c[0x0][0x3a0] ;  /* 0x0000e800ff0a7b82 */ /* 0x000f300000000800 */
[----:B------:R-:W5:Y:S01]  /*0370*/  S2UR UR9, SR_CTAID.Y ;  /* 0x00000000000979c3 */ /* 0x000f620000002600 */
[----:B---3--:R-:W-:-:S09]  /*0380*/  ULEA UR8, UR4, UR8, 0x18 ;  /* 0x0000000804087291 */ /* 0x008fd2000f8ec0ff */
[----:B--2---:R-:W2:Y:S01]  /*0390*/  LDS R3, [UR8] ;  /* 0x00000008ff037984 */ /* 0x004ea20008000800 */
[----:B------:R-:W-:Y:S06]  /*03a0*/  BAR.SYNC.DEFER_BLOCKING 0x0 ;  /* 0x0000000000007b1d */ /* 0x000fec0000010000 */
[----:B------:R-:W-:Y:S05]  /*03b0*/  @P2 BRA `(.L_x_5) ;  /* 0x0000000000182947 */ /* 0x000fea0003800000 */
[----:B------:R-:W-:Y:S01]  /*03c0*/  ELECT P0, URZ, PT ;  /* 0x0000000000ff782f */ /* 0x000fe20003800000 */
[----:B------:R-:W-:Y:S01]  /*03d0*/  IMAD.MOV.U32 R2, RZ, RZ, 0x1 ;  /* 0x00000001ff027424 */ /* 0x000fe200078e00ff */
[----:B------:R-:W-:Y:S01]  /*03e0*/  UMOV UR5, 0x40 ;  /* 0x0000004000057882 */ /* 0x000fe20000000000 */
[----:B------:R-:W-:Y:S01]  /*03f0*/  UVIRTCOUNT.DEALLOC.SMPOOL 0x80 ;  /* 0x000000800000784c */ /* 0x000fe20000000000 */
[----:B------:R-:W-:-:S09]  /*0400*/  ULEA UR5, UR4, UR5, 0x18 ;  /* 0x0000000504057291 */ /* 0x000fd2000f8ec0ff */
[----:B------:R3:W-:Y:S03]  /*0410*/  @P0 STS.U8 [UR5], R2 ;  /* 0x00000002ff000988 */ /* 0x0007e60008000005 */
.L_x_5:
[----:B------:R-:W3:Y:S01]  /*0420*/  S2UR UR4, SR_CTAID.Z ;  /* 0x00000000000479c3 */ /* 0x000ee20000002700 */
[----:B------:R-:W5:Y:S01]  /*0430*/  LDCU UR5, c[0x0][0x370] ;  /* 0x00006e00ff0577ac */ /* 0x000f620008000800 */
[----:B------:R-:W-:Y:S01]  /*0440*/  ISETP.GE.U32.AND P0, PT, R132, 0x20, PT ;  /* 0x000000208400780c */ /* 0x000fe20003f06070 */
[----:B----4-:R-:W-:Y:S01]  /*0450*/  VIADD R5, R10, 0xffffffff ;  /* 0xffffffff0a057836 */ /* 0x010fe20000000000 */
[C---:B------:R-:W-:Y:S01]  /*0460*/  ISETP.NE.U32.AND P3, PT, R132.reuse, RZ, PT ;  /* 0x000000ff8400720c */ /* 0x040fe20003f65070 */
[----:B------:R-:W3:Y:S01]  /*0470*/  LDCU UR6, c[0x0][0x374] ;  /* 0x00006e80ff0677ac */ /* 0x000ee20008000800 */
[----:B------:R-:W-:Y:S01]  /*0480*/  LEA R4, R132, UR8, 0x2 ;  /* 0x0000000884047c11 */ /* 0x000fe2000f8e10ff */
[----:B------:R-:W-:Y:S01]  /*0490*/  BSSY.RECONVERGENT B0, `(.L_x_6) ;  /* 0x0000015000007945 */ /* 0x000fe20003800200 */
[----:B------:R-:W5:Y:S01]  /*04a0*/  S2UR UR7, SR_CTAID.X ;  /* 0x00000000000779c3 */ /* 0x000f620000002500 */
[----:B------:R-:W4:Y:S01]  /*04b0*/  LDCU.64 UR20, c[0x0][0x3c0] ;  /* 0x00007800ff1477ac */ /* 0x000f220008000a00 */
[----:B--2---:R-:W-:-:S05]  /*04c0*/  R2UR UR23, R3 ;  /* 0x00000000031772ca */ /* 0x004fca00000e0000 */
[----:B------:R2:W-:Y:S01]  /*04d0*/  @!P0 STS [R4], RZ ;  /* 0x000000ff04008388 */ /* 0x0005e20000000800 */
[----:B------:R-:W1:Y:S01]  /*04e0*/  LDC R6, c[0x0][0x398] ;  /* 0x0000e600ff067b82 */ /* 0x000e620000000800 */
[----:B------:R-:W-:Y:S02]  /*04f0*/  NOP ;  /* 0x0000000000007918 */ /* 0x000fe40000000000 */
[----:B------:R2:W-:Y:S01]  /*0500*/  @!P3 STS [UR8+0x20], R5 ;  /* 0x00002005ff00b988 */ /* 0x0005e20008000808 */
[----:B---3-5:R-:W-:-:S04]  /*0510*/  UIMAD UR4, UR4, UR6, UR9 ;  /* 0x00000006040472a4 */ /* 0x028fc8000f8e0209 */
[----:B------:R-:W-:-:S04]  /*0520*/  UIMAD UR4, UR4, UR5, UR7 ;  /* 0x00000005040472a4 */ /* 0x000fc8000f8e0207 */
[----:B------:R-:W-:-:S04]  /*0530*/  UIMAD UR4, UR4, 0x180, URZ ;  /* 0x00000180040478a4 */ /* 0x000fc8000f8e02ff */
[----:B----4-:R-:W-:Y:S01]  /*0540*/  UIADD3 UR24, UP0, UPT, UR4, UR20, URZ ;  /* 0x0000001404187290 */ /* 0x010fe2000ff1e0ff */
[----:B-1----:R-:W-:-:S03]  /*0550*/  VIADD R6, R6, 0xffffffff ;  /* 0xffffffff06067836 */ /* 0x002fc60000000000 */
[----:B------:R-:W-:Y:S01]  /*0560*/  ULEA.HI.X.SX32 UR25, UR4, UR21, 0x1, UP0 ;  /* 0x0000001504197291 */ /* 0x000fe200080f0eff */
[----:B--2---:R-:W-:Y:S11]  /*0570*/  @P3 BRA `(.L_x_7) ;  /* 0x0000000000183947 */ /* 0x004ff60003800000 */
[----:B------:R-:W1:Y:S01]  /*0580*/  LDS R2, [UR8+0x8] ;  /* 0x00000808ff027984 */ /* 0x000e620008000800 */
[----:B------:R-:W2:Y:S01]  /*0590*/  LDC.64 R8, c[0x0][0x380] ;  /* 0x0000e000ff087b82 */ /* 0x000ea20000000a00 */
[----:B------:R-:W-:Y:S02]  /*05a0*/  IMAD.MOV.U32 R3, RZ, RZ, 0x70 ;  /* 0x00000070ff037424 */ /* 0x000fe400078e00ff */
[----:B--2---:R2:W-:Y:S03]  /*05b0*/  STS.64 [UR8], R8 ;  /* 0x00000008ff007988 */ /* 0x0045e60008000a08 */
[----:B-1----:R-:W-:-:S05]  /*05c0*/  LOP3.LUT R2, R2, 0x10, R3, 0xd8, !PT ;  /* 0x0000001002027812 */ /* 0x002fca00078ed803 */
[----:B------:R2:W-:Y:S02]  /*05d0*/  STS [UR8+0x8], R2 ;  /* 0x00000802ff007988 */ /* 0x0005e40008000808 */
.L_x_7:
[----:B------:R-:W-:Y:S05]  /*05e0*/  BSYNC.RECONVERGENT B0 ;  /* 0x0000000000007941 */ /* 0x000fea0003800200 */
.L_x_6:
[----:B------:R-:W-:Y:S04]  /*05f0*/  BSSY.RECONVERGENT B0, `(.L_x_8) ;  /* 0x000000a000007945 */ /* 0x000fe80003800200 */
[----:B------:R-:W-:Y:S05]  /*0600*/  @P3 BRA `(.L_x_9) ;  /* 0x0000000000203947 */ /* 0x000fea0003800000 */
[----:B--2---:R-:W1:Y:S01]  /*0610*/  LDS R2, [UR8+0x34] ;  /* 0x00003408ff027984 */ /* 0x004e620008000800 */
[----:B------:R-:W-:Y:S02]  /*0620*/  IMAD.MOV.U32 R3, RZ, RZ, 0x1f000000 ;  /* 0x1f000000ff037424 */ /* 0x000fe400078e00ff */
[----:B------:R-:W-:Y:S01]  /*0630*/  @!P3 IMAD.MOV.U32 R7, RZ, RZ, 0x7f ;  /* 0x0000007fff07b424 */ /* 0x000fe200078e00ff */
[----:B------:R-:W2:Y:S02]  /*0640*/  @!P3 LDS R8, [UR8+0x38] ;  /* 0x00003808ff08b984 */ /* 0x000ea40008000800 */
[----:B-1----:R-:W-:Y:S02]  /*0650*/  LOP3.LUT R2, R2, 0xff000000, R3, 0xb8, !PT ;  /* 0xff00000002027812 */ /* 0x002fe400078eb803 */
[----:B--2---:R-:W-:-:S03]  /*0660*/  @!P3 LOP3.LUT R3, R8, 0xff, R7, 0xb8, !PT ;  /* 0x000000ff0803b812 */ /* 0x004fc600078eb807 */
[----:B------:R1:W-:Y:S04]  /*0670*/  STS [UR8+0x34], R2 ;  /* 0x00003402ff007988 */ /* 0x0003e80008000808 */
[----:B------:R1:W-:Y:S02]  /*0680*/  @!P3 STS [UR8+0x38], R3 ;  /* 0x00003803ff00b988 */ /* 0x0003e40008000808 */
.L_x_9:
[----:B------:R-:W-:Y:S05]  /*0690*/  BSYNC.RECONVERGENT B0 ;  /* 0x0000000000007941 */ /* 0x000fea0003800200 */
.L_x_8:
[----:B------:R-:W-:Y:S04]  /*06a0*/  BSSY.RECONVERGENT B0, `(.L_x_10) ;  /* 0x000000a000007945 */ /* 0x000fe80003800200 */
[----:B------:R-:W-:Y:S05]  /*06b0*/  @P3 BRA `(.L_x_11) ;  /* 0x0000000000203947 */ /* 0x000fea0003800000 */
[----:B-12---:R-:W1:Y:S01]  /*06c0*/  LDS R2, [UR8+0x1c] ;  /* 0x00001c08ff027984 */ /* 0x006e620008000800 */
[----:B------:R-:W2:Y:S03]  /*06d0*/  LDC.64 R8, c[0x0][0x3a8] ;  /* 0x0000ea00ff087b82 */ /* 0x000ea60000000a00 */
[----:B------:R3:W-:Y:S01]  /*06e0*/  STS [UR8+0x24], R6 ;  /* 0x00002406ff007988 */ /* 0x0007e20008000808 */
[--C-:B--2---:R-:W-:Y:S02]  /*06f0*/  SHF.R.U32.HI R7, RZ, 0x4, R9.reuse ;  /* 0x00000004ff077819 */ /* 0x104fe40000011609 */
[----:B------:R-:W-:-:S05]  /*0700*/  SHF.R.U64 R3, R8, 0x4, R9 ;  /* 0x0000000408037819 */ /* 0x000fca0000001209 */
[----:B------:R3:W-:Y:S01]  /*0710*/  STS [UR8+0xc], R3 ;  /* 0x00000c03ff007988 */ /* 0x0007e20008000808 */
[----:B-1----:R-:W-:-:S05]  /*0720*/  LOP3.LUT R2, R2, 0xf, R7, 0xb8, !PT ;  /* 0x0000000f02027812 */ /* 0x002fca00078eb807 */
[----:B------:R3:W-:Y:S02]  /*0730*/  STS [UR8+0x1c], R2 ;  /* 0x00001c02ff007988 */ /* 0x0007e40008000808 */
.L_x_11:
[----:B------:R-:W-:Y:S05]  /*0740*/  BSYNC.RECONVERGENT B0 ;  /* 0x0000000000007941 */ /* 0x000fea0003800200 */
.L_x_10:
[----:B------:R-:W-:Y:S04]  /*0750*/  BSSY.RECONVERGENT B1, `(.L_x_12) ;  /* 0x000001d000017945 */ /* 0x000fe80003800200 */
[----:B------:R-:W-:Y:S04]  /*0760*/  BSSY.RELIABLE B0, `(.L_x_13) ;  /* 0x0000018000007945 */ /* 0x000fe80003800100 */
[----:B------:R-:W-:Y:S05]  /*0770*/  @P3 BRA `(.L_x_14) ;  /* 0x00000000001c3947 */ /* 0x000fea0003800000 */
[----:B-123--:R-:W1:Y:S02]  /*0780*/  LDS R2, [UR8+0x34] ;  /* 0x00003408ff027984 */ /* 0x00ee640008000800 */
[----:B-1----:R-:W-:-:S05]  /*0790*/  LOP3.LUT R2, R2, 0x7, RZ, 0xb8, !PT ;  /* 0x0000000702027812 */ /* 0x002fca00078eb8ff */
[----:B------:R1:W-:Y:S01]  /*07a0*/  STS [UR8+0x34], R2 ;  /* 0x00003402ff007988 */ /* 0x0003e20008000808 */
[----:B------:R-:W-:Y:S05]  /*07b0*/  @P3 BRA `(.L_x_15) ;  /* 0x00000000001c3947 */ /* 0x000fea0003800000 */
[----:B-1----:R-:W1:Y:S02]  /*07c0*/  LDS R2, [UR8+0x34] ;  /* 0x00003408ff027984 */ /* 0x002e640008000800 */
[----:B-1----:R-:W-:-:S05]  /*07d0*/  LOP3.LUT R2, R2, 0x38, RZ, 0xb8, !PT ;  /* 0x0000003802027812 */ /* 0x002fca00078eb8ff */
[----:B------:R4:W-:Y:S02]  /*07e0*/  STS [UR8+0x34], R2 ;  /* 0x00003402ff007988 */ /* 0x0009e40008000808 */
.L_x_14:
[----:B------:R-:W-:Y:S05]  /*07f0*/  @P3 BRA `(.L_x_16) ;  /* 0x00000000001c3947 */ /* 0x000fea0003800000 */
[----:B-1234-:R-:W1:Y:S02]  /*0800*/  LDS R2, [UR8+0x8] ;  /* 0x00000808ff027984 */ /* 0x01ee640008000800 */
[----:B-1----:R-:W-:-:S05]  /*0810*/  LOP3.LUT R2, R2, 0x780, RZ, 0xb8, !PT ;  /* 0x0000078002027812 */ /* 0x002fca00078eb8ff */
[----:B------:R2:W-:Y:S02]  /*0820*/  STS [UR8+0x8], R2 ;  /* 0x00000802ff007988 */ /* 0x0005e40008000808 */
.L_x_15:
[----:B------:R-:W-:Y:S05]  /*0830*/  @P3 BRA `(.L_x_17) ;  /* 0x0000000000283947 */ /* 0x000fea0003800000 */
[----:B-12---:R-:W1:Y:S02]  /*0840*/  LDS R2, [UR8+0x8] ;  /* 0x00000808ff027984 */ /* 0x006e640008000800 */
[----:B-1----:R-:W-:-:S05]  /*0850*/  LOP3.LUT R2, R2, 0x1800, RZ, 0xb8, !PT ;  /* 0x0000180002027812 */ /* 0x002fca00078eb8ff */
[----:B------:R5:W-:Y:S02]  /*0860*/  STS [UR8+0x8], R2 ;  /* 0x00000802ff007988 */ /* 0x000be40008000808 */
.L_x_16:
[----:B------:R-:W-:Y:S05]  /*0870*/  @P3 BREAK.RELIABLE B0 ;  /* 0x0000000000003942 */ /* 0x000fea0003800100 */
[----:B------:R-:W-:Y:S05]  /*0880*/  @P3 BRA `(.L_x_18) ;  /* 0x0000000000243947 */ /* 0x000fea0003800000 */
[----:B-1-3--:R-:W1:Y:S01]  /*0890*/  LDS R3, [UR8+0x8] ;  /* 0x00000808ff037984 */ /* 0x00ae620008000800 */
[----:B--2-45:R-:W-:-:S05]  /*08a0*/  IMAD.MOV.U32 R2, RZ, RZ, 0x6000 ;  /* 0x00006000ff027424 */ /* 0x034fca00078e00ff */
[----:B-1----:R-:W-:-:S04]  /*08b0*/  LOP3.LUT R2, R3, 0x2000, R2, 0xd8, !PT ;  /* 0x0000200003027812 */ /* 0x002fc800078ed802 */
[----:B------:R-:W-:-:S05]  /*08c0*/  LOP3.LUT R2, R2, 0x400000, RZ, 0xb8, !PT ;  /* 0x0040000002027812 */ /* 0x000fca00078eb8ff */
[----:B------:R3:W-:Y:S02]  /*08d0*/  STS [UR8+0x8], R2 ;  /* 0x00000802ff007988 */ /* 0x0007e40008000808 */
.L_x_17:
[----:B------:R-:W-:Y:S05]  /*08e0*/  BSYNC.RELIABLE B0 ;  /* 0x0000000000007941 */ /* 0x000fea0003800100 */
.L_x_13:
[----:B-123--:R-:W1:Y:S02]  /*08f0*/  @!P3 LDS R2, [UR8+0x8] ;  /* 0x00000808ff02b984 */ /* 0x00ee640008000800 */
[----:B-1----:R-:W-:-:S05]  /*0900*/  @!P3 LOP3.LUT R2, R2, 0x8000, RZ, 0xb8, !PT ;  /* 0x000080000202b812 */ /* 0x002fca00078eb8ff */
[----:B------:R1:W-:Y:S02]  /*0910*/  @!P3 STS [UR8+0x8], R2 ;  /* 0x00000802ff00b988 */ /* 0x0003e40008000808 */
.L_x_18:
[----:B------:R-:W-:Y:S05]  /*0920*/  BSYNC.RECONVERGENT B1 ;  /* 0x0000000000017941 */ /* 0x000fea0003800200 */
.L_x_12:
[----:B------:R-:W-:Y:S05]  /*0930*/  WARPSYNC.ALL ;  /* 0x0000000000007948 */ /* 0x000fea0003800000 */
[----:B------:R-:W-:Y:S01]  /*0940*/  NOP ;  /* 0x0000000000007918 */ /* 0x000fe20000000000 */
[----:B------:R-:W-:Y:S05]  /*0950*/  @P0 BRA `(.L_x_19) ;  /* 0x0000000000300947 */ /* 0x000fea0003800000 */
[----:B-12345:R-:W1:Y:S01]  /*0960*/  S2R R2, SR_LANEID ;  /* 0x0000000000027919 */ /* 0x03ee620000000000 */
[----:B------:R-:W-:Y:S05]  /*0970*/  WARPSYNC.ALL ;  /* 0x0000000000007948 */ /* 0x000fea0003800000 */
[----:B------:R-:W-:Y:S01]  /*0980*/  NOP ;  /* 0x0000000000007918 */ /* 0x000fe20000000000 */
[----:B-1----:R-:W-:-:S05]  /*0990*/  IMAD.SHL.U32 R7, R2, 0x4, RZ ;  /* 0x0000000402077824 */ /* 0x002fca00078e00ff */
[----:B------:R-:W1:Y:S01]  /*09a0*/  LDS R9, [R7+UR8] ;  /* 0x0000000807097984 */ /* 0x000e620008000800 */
[----:B------:R-:W-:-:S05]  /*09b0*/  IADD3 R2, P1, PT, R7, UR24, RZ ;  /* 0x0000001807027c10 */ /* 0x000fca000ff3e0ff */
[----:B------:R-:W-:-:S05]  /*09c0*/  IMAD.X R3, RZ, RZ, UR25, P1 ;  /* 0x00000019ff037e24 */ /* 0x000fca00088e06ff */
[----:B-1----:R1:W2:Y:S01]  /*09d0*/  ATOMG.E.EXCH.STRONG.GPU PT, RZ, [R2], R9 ;  /* 0x0000000902ff73a8 */ /* 0x0022a200041ee100 */
[----:B------:R-:W-:-:S04]  /*09e0*/  DEPBAR {5,4,3,2,1,0} ;  /* 0x0000003f0000791a */ /* 0x000fc80000000000 */
[----:B------:R-:W3:Y:S02]  /*09f0*/  CCTL.E.C.LDCU.IV.DEEP [UR24] ;  /* 0x0000000018007540 */ /* 0x000ee40009c08000 */
[----:B---3--:R1:W-:Y:S01]  /*0a00*/  UTMACCTL.IV [UR24] ;  /* 0x00000000180079b9 */ /* 0x0083e20008000000 */
[----:B------:R-:W-:Y:S01]  /*0a10*/  NOP ;  /* 0x0000000000007918 */ /* 0x000fe20000000000 */
.L_x_19:
[----:B------:R-:W-:Y:S05]  /*0a20*/  @P0 BRA `(.L_x_20) ;  /* 0x00000000000c0947 */ /* 0x000fea0003800000 */
[----:B------:R0:W-:Y:S01]  /*0a30*/  UTMACMDFLUSH ;  /* 0x00000000000079b7 */ /* 0x0001e20000000000 */
[----:B------:R-:W-:Y:S05]  /*0a40*/  @P0 BRA `(.L_x_20) ;  /* 0x0000000000040947 */ /* 0x000fea0003800000 */
[----:B------:R-:W-:-:S04]  /*0a50*/  DEPBAR.LE SB0, 0x0 ;  /* 0x000080000000791a */ /* 0x000fc80000000000 */
.L_x_20:
[----:B------:R-:W-:Y:S05]  /*0a60*/  WARPSYNC.ALL ;  /* 0x0000000000007948 */ /* 0x000fea0003800000 */
[----:B------:R-:W-:Y:S01]  /*0a70*/  NOP ;  /* 0x0000000000007918 */ /* 0x000fe20000000000 */
[----:B--2---:R-:W-:Y:S06]  /*0a80*/  BAR.SYNC.DEFER_BLOCKING 0x0 ;  /* 0x0000000000007b1d */ /* 0x004fec0000010000 */
[----:B------:R-:W-:Y:S02]  /*0a90*/  BSSY.RECONVERGENT B1, `(.L_x_21) ;  /* 0x000000b000017945 */ /* 0x000fe40003800200 */
[----:B------:R-:W-:Y:S06]  /*0aa0*/  BAR.SYNC.DEFER_BLOCKING 0x0 ;  /* 0x0000000000007b1d */ /* 0x000fec0000010000 */
[----:B------:R2:W-:Y:S01]  /*0ab0*/  @!P0 STS [R4], RZ ;  /* 0x000000ff04008388 */ /* 0x0005e20000000800 */
[----:B------:R-:W-:Y:S01]  /*0ac0*/  NOP ;  /* 0x0000000000007918 */ /* 0x000fe20000000000 */
[----:B------:R-:W-:Y:S05]  /*0ad0*/  @P3 BRA `(.L_x_22) ;  /* 0x0000000000183947 */ /* 0x000fea0003800000 */
[----:B-1-345:R-:W1:Y:S01]  /*0ae0*/  LDS R2, [UR8+0x8] ;  /* 0x00000808ff027984 */ /* 0x03ae620008000800 */
[----:B------:R-:W3:Y:S01]  /*0af0*/  LDC.64 R8, c[0x0][0x388] ;  /* 0x0000e200ff087b82 */ /* 0x000ee20000000a00 */
[----:B------:R-:W-:Y:S02]  /*0b00*/  IMAD.MOV.U32 R3, RZ, RZ, 0x70 ;  /* 0x00000070ff037424 */ /* 0x000fe400078e00ff */
[----:B---3--:R3:W-:Y:S03]  /*0b10*/  STS.64 [UR8], R8 ;  /* 0x00000008ff007988 */ /* 0x0087e60008000a08 */
[----:B-1----:R-:W-:-:S05]  /*0b20*/  LOP3.LUT R2, R2, 0x10, R3, 0xd8, !PT ;  /* 0x0000001002027812 */ /* 0x002fca00078ed803 */
[----:B------:R3:W-:Y:S02]  /*0b30*/  STS [UR8+0x8], R2 ;  /* 0x00000802ff007988 */ /* 0x0007e40008000808 */
.L_x_22:
[----:B-1----:R-:W-:Y:S05]  /*0b40*/  BSYNC.RECONVERGENT B1 ;  /* 0x0000000000017941 */ /* 0x002fea0003800200 */
.L_x_21:
[----:B------:R-:W-:Y:S04]  /*0b50*/  BSSY.RECONVERGENT B2, `(.L_x_23) ;  /* 0x000000f000027945 */ /* 0x000fe80003800200 */
[----:B------:R-:W-:Y:S04]  /*0b60*/  BSSY.RELIABLE B1, `(.L_x_24) ;  /* 0x000000c000017945 */ /* 0x000fe80003800100 */
[----:B------:R-:W-:Y:S05]  /*0b70*/  @P3 BRA `(.L_x_25) ;  /* 0x0000000000283947 */ /* 0x000fea0003800000 */
[----:B---345:R-:W1:Y:S01]  /*0b80*/  LDS R2, [UR8+0x34] ;  /* 0x00003408ff027984 */ /* 0x038e620008000800 */
[----:B------:R-:W-:Y:S01]  /*0b90*/  IMAD.MOV.U32 R3, RZ, RZ, 0x1f000000 ;  /* 0x1f000000ff037424 */ /* 0x000fe200078e00ff */
[----:B------:R-:W-:Y:S05]  /*0ba0*/  @P3 BREAK.RELIABLE B1 ;  /* 0x0000000000013942 */ /* 0x000fea0003800100 */
[----:B-1----:R-:W-:-:S05]  /*0bb0*/  LOP3.LUT R2, R2, 0xff000000, R3, 0xb8, !PT ;  /* 0xff00000002027812 */ /* 0x002fca00078eb803 */
[----:B------:R1:W-:Y:S01]  /*0bc0*/  STS [UR8+0x34], R2 ;  /* 0x00003402ff007988 */ /* 0x0003e20008000808 */
[----:B------:R-:W-:Y:S05]  /*0bd0*/  @P3 BRA `(.L_x_26) ;  /* 0x0000000000183947 */ /* 0x000fea0003800000 */
[----:B-1----:R-:W1:Y:S01]  /*0be0*/  LDS R2, [UR8+0x38] ;  /* 0x00003808ff027984 */ /* 0x002e620008000800 */
[----:B------:R-:W-:-:S05]  /*0bf0*/  IMAD.MOV.U32 R3, RZ, RZ, 0x7f ;  /* 0x0000007fff037424 */ /* 0x000fca00078e00ff */
[----:B-1----:R-:W-:-:S05]  /*0c00*/  LOP3.LUT R2, R2, 0xff, R3, 0xb8, !PT ;  /* 0x000000ff02027812 */ /* 0x002fca00078eb803 */
[----:B------:R1:W-:Y:S02]  /*0c10*/  STS [UR8+0x38], R2 ;  /* 0x00003802ff007988 */ /* 0x0003e40008000808 */
.L_x_25:
[----:B------:R-:W-:Y:S05]  /*0c20*/  BSYNC.RELIABLE B1 ;  /* 0x0000000000017941 */ /* 0x000fea0003800100 */
.L_x_24:
[----:B------:R1:W-:Y:S02]  /*0c30*/  @!P3 STS [UR8+0x20], R5 ;  /* 0x00002005ff00b988 */ /* 0x0003e40008000808 */
.L_x_26:
[----:B------:R-:W-:Y:S05]  /*0c40*/  BSYNC.RECONVERGENT B2 ;  /* 0x0000000000027941 */ /* 0x000fea0003800200 */
.L_x_23:
[----:B------:R-:W-:Y:S05]  /*0c50*/  WARPSYNC.ALL ;  /* 0x0000000000007948 */ /* 0x000fea0003800000 */
[----:B------:R-:W-:Y:S01]  /*0c60*/  NOP ;  /* 0x0000000000007918 */ /* 0x000fe20000000000 */
[----:B-1----:R-:W1:Y:S01]  /*0c70*/  LDC R5, c[0x0][0x39c] ;  /* 0x0000e700ff057b82 */ /* 0x002e620000000800 */
[----:B------:R-:W-:Y:S01]  /*0c80*/  BSSY.RECONVERGENT B2, `(.L_x_27) ;  /* 0x000000b000027945 */ /* 0x000fe20003800200 */
[----:B-1----:R-:W-:-:S03]  /*0c90*/  VIADD R5, R5, 0xffffffff ;  /* 0xffffffff05057836 */ /* 0x002fc60000000000 */
[----:B------:R-:W-:Y:S05]  /*0ca0*/  @P3 BRA `(.L_x_28) ;  /* 0x0000000000203947 */ /* 0x000fea0003800000 */
[----:B---345:R-:W1:Y:S01]  /*0cb0*/  LDS R2, [UR8+0x1c] ;  /* 0x00001c08ff027984 */ /* 0x038e620008000800 */
[----:B------:R-:W3:Y:S03]  /*0cc0*/  LDC.64 R8, c[0x0][0x3b0] ;  /* 0x0000ec00ff087b82 */ /* 0x000ee60000000a00 */
[----:B------:R4:W-:Y:S01]  /*0cd0*/  STS [UR8+0x24], R5 ;  /* 0x00002405ff007988 */ /* 0x0009e20008000808 */
[--C-:B---3--:R-:W-:Y:S02]  /*0ce0*/  SHF.R.U32.HI R7, RZ, 0x4, R9.reuse ;  /* 0x00000004ff077819 */ /* 0x108fe40000011609 */
[----:B------:R-:W-:-:S05]  /*0cf0*/  SHF.R.U64 R3, R8, 0x4, R9 ;  /* 0x0000000408037819 */ /* 0x000fca0000001209 */
[----:B------:R4:W-:Y:S01]  /*0d00*/  STS [UR8+0xc], R3 ;  /* 0x00000c03ff007988 */ /* 0x0009e20008000808 */
[----:B-1----:R-:W-:-:S05]  /*0d10*/  LOP3.LUT R2, R2, 0xf, R7, 0xb8, !PT ;  /* 0x0000000f02027812 */ /* 0x002fca00078eb807 */
[----:B------:R4:W-:Y:S02]  /*0d20*/  STS [UR8+0x1c], R2 ;  /* 0x00001c02ff007988 */ /* 0x0009e40008000808 */
.L_x_28:
[----:B------:R-:W-:Y:S05]  /*0d30*/  BSYNC.RECONVERGENT B2 ;  /* 0x0000000000027941 */ /* 0x000fea0003800200 */
.L_x_27:
[----:B------:R-:W-:Y:S04]  /*0d40*/  BSSY.RECONVERGENT B3, `(.L_x_29) ;  /* 0x000001d000037945 */ /* 0x000fe80003800200 */
[----:B------:R-:W-:Y:S04]  /*0d50*/  BSSY.RELIABLE B2, `(.L_x_30) ;  /* 0x0000018000027945 */ /* 0x000fe80003800100 */
[----:B------:R-:W-:Y:S05]  /*0d60*/  @P3 BRA `(.L_x_31) ;  /* 0x00000000001c3947 */ /* 0x000fea0003800000 */
[----:B---345:R-:W1:Y:S02]  /*0d70*/  LDS R2, [UR8+0x34] ;  /* 0x00003408ff027984 */ /* 0x038e640008000800 */
[----:B-1----:R-:W-:-:S05]  /*0d80*/  LOP3.LUT R2, R2, 0x7, RZ, 0xb8, !PT ;  /* 0x0000000702027812 */ /* 0x002fca00078eb8ff */
[----:B------:R1:W-:Y:S01]  /*0d90*/  STS [UR8+0x34], R2 ;  /* 0x00003402ff007988 */ /* 0x0003e20008000808 */
[----:B------:R-:W-:Y:S05]  /*0da0*/  @P3 BRA `(.L_x_32) ;  /* 0x00000000001c3947 */ /* 0x000fea0003800000 */
[----:B-1----:R-:W1:Y:S02]  /*0db0*/  LDS R2, [UR8+0x34] ;  /* 0x00003408ff027984 */ /* 0x002e640008000800 */
[----:B-1----:R-:W-:-:S05]  /*0dc0*/  LOP3.LUT R2, R2, 0x38, RZ, 0xb8, !PT ;  /* 0x0000003802027812 */ /* 0x002fca00078eb8ff */
[----:B------:R1:W-:Y:S02]  /*0dd0*/  STS [UR8+0x34], R2 ;  /* 0x00003402ff007988 */ /* 0x0003e40008000808 */
.L_x_31:
[----:B------:R-:W-:Y:S05]  /*0de0*/  @P3 BRA `(.L_x_33) ;  /* 0x00000000001c3947 */ /* 0x000fea0003800000 */
[----:B-1-345:R-:W1:Y:S02]  /*0df0*/  LDS R2, [UR8+0x8] ;  /* 0x00000808ff027984 */ /* 0x03ae640008000800 */
[----:B-1----:R-:W-:-:S05]  /*0e00*/  LOP3.LUT R2, R2, 0x780, RZ, 0xb8, !PT ;  /* 0x0000078002027812 */ /* 0x002fca00078eb8ff */
[----:B------:R3:W-:Y:S02]  /*0e10*/  STS [UR8+0x8], R2 ;  /* 0x00000802ff007988 */ /* 0x0007e40008000808 */
.L_x_32:
[----:B------:R-:W-:Y:S05]  /*0e20*/  @P3 BRA `(.L_x_34) ;  /* 0x0000000000283947 */ /* 0x000fea0003800000 */
[----:B-1-3--:R-:W1:Y:S02]  /*0e30*/  LDS R2, [UR8+0x8] ;  /* 0x00000808ff027984 */ /* 0x00ae640008000800 */
[----:B-1----:R-:W-:-:S05]  /*0e40*/  LOP3.LUT R2, R2, 0x1800, RZ, 0xb8, !PT ;  /* 0x0000180002027812 */ /* 0x002fca00078eb8ff */
[----:B------:R1:W-:Y:S02]  /*0e50*/  STS [UR8+0x8], R2 ;  /* 0x00000802ff007988 */ /* 0x0003e40008000808 */
.L_x_33:
[----:B------:R-:W-:Y:S05]  /*0e60*/  @P3 BREAK.RELIABLE B2 ;  /* 0x0000000000023942 */ /* 0x000fea0003800100 */
[----:B------:R-:W-:Y:S05]  /*0e70*/  @P3 BRA `(.L_x_35) ;  /* 0x0000000000243947 */ /* 0x000fea0003800000 */
[----:B-1-345:R-:W1:Y:S01]  /*0e80*/  LDS R2, [UR8+0x8] ;  /* 0x00000808ff027984 */ /* 0x03ae620008000800 */
[----:B------:R-:W-:-:S05]  /*0e90*/  IMAD.MOV.U32 R3, RZ, RZ, 0x6000 ;  /* 0x00006000ff037424 */ /* 0x000fca00078e00ff */
[----:B-1----:R-:W-:-:S04]  /*0ea0*/  LOP3.LUT R2, R2, 0x2000, R3, 0xd8, !PT ;  /* 0x0000200002027812 */ /* 0x002fc800078ed803 */
[----:B------:R-:W-:-:S05]  /*0eb0*/  LOP3.LUT R2, R2, 0x400000, RZ, 0xb8, !PT ;  /* 0x0040000002027812 */ /* 0x000fca00078eb8ff */
[----:B------:R4:W-:Y:S02]  /*0ec0*/  STS [UR8+0x8], R2 ;  /* 0x00000802ff007988 */ /* 0x0009e40008000808 */
.L_x_34:
[----:B------:R-:W-:Y:S05]  /*0ed0*/  BSYNC.RELIABLE B2 ;  /* 0x0000000000027941 */ /* 0x000fea0003800100 */
.L_x_30:
[----:B-1-34-:R-:W1:Y:S02]  /*0ee0*/  @!P3 LDS R2, [UR8+0x8] ;  /* 0x00000808ff02b984 */ /* 0x01ae640008000800 */
[----:B-1----:R-:W-:-:S05]  /*0ef0*/  @!P3 LOP3.LUT R2, R2, 0x8000, RZ, 0xb8, !PT ;  /* 0x000080000202b812 */ /* 0x002fca00078eb8ff */
[----:B------:R1:W-:Y:S02]  /*0f00*/  @!P3 STS [UR8+0x8], R2 ;  /* 0x00000802ff00b988 */ /* 0x0003e40008000808 */
.L_x_35:
[----:B------:R-:W-:Y:S05]  /*0f10*/  BSYNC.RECONVERGENT B3 ;  /* 0x0000000000037941 */ /* 0x000fea0003800200 */
.L_x_29:
[----:B------:R-:W-:Y:S05]  /*0f20*/  WARPSYNC.ALL ;  /* 0x0000000000007948 */ /* 0x000fea0003800000 */
[----:B------:R-:W-:Y:S01]  /*0f30*/  NOP ;  /* 0x0000000000007918 */ /* 0x000fe20000000000 */
[----:B------:R-:W-:-:S04]  /*0f40*/  UIADD3 UR5, UPT, UPT, UR4, 0x80, URZ ;  /* 0x0000008004057890 */ /* 0x000fc8000fffe0ff */
[----:B------:R-:W-:-:S04]  /*0f50*/  UIADD3 UR26, UP0, UPT, UR5, UR20, URZ ;  /* 0x00000014051a7290 */ /* 0x000fc8000ff1e0ff */
[----:B------:R-:W-:Y:S01]  /*0f60*/  ULEA.HI.X.SX32 UR27, UR5, UR21, 0x1, UP0 ;  /* 0x00000015051b7291 */ /* 0x000fe200080f0eff */
[----:B------:R-:W-:Y:S11]  /*0f70*/  @P0 BRA `(.L_x_36) ;  /* 0x0000000000300947 */ /* 0x000ff60003800000 */
[----:B-1-345:R-:W1:Y:S01]  /*0f80*/  S2R R2, SR_LANEID ;  /* 0x0000000000027919 */ /* 0x03ae620000000000 */
[----:B------:R-:W-:Y:S05]  /*0f90*/  WARPSYNC.ALL ;  /* 0x0000000000007948 */ /* 0x000fea0003800000 */
[----:B------:R-:W-:Y:S01]  /*0fa0*/  NOP ;  /* 0x0000000000007918 */ /* 0x000fe20000000000 */
[----:B-1----:R-:W-:-:S05]  /*0fb0*/  IMAD.SHL.U32 R8, R2, 0x4, RZ ;  /* 0x0000000402087824 */ /* 0x002fca00078e00ff */
[----:B------:R-:W1:Y:S01]  /*0fc0*/  LDS R7, [R8+UR8] ;  /* 0x0000000808077984 */ /* 0x000e620008000800 */
[----:B------:R-:W-:-:S05]  /*0fd0*/  IADD3 R2, P1, PT, R8, UR26, RZ ;  /* 0x0000001a08027c10 */ /* 0x000fca000ff3e0ff */
[----:B------:R-:W-:-:S05]  /*0fe0*/  IMAD.X R3, RZ, RZ, UR27, P1 ;  /* 0x0000001bff037e24 */ /* 0x000fca00088e06ff */
[----:B-1----:R1:W3:Y:S01]  /*0ff0*/  ATOMG.E.EXCH.STRONG.GPU PT, RZ, [R2], R7 ;  /* 0x0000000702ff73a8 */ /* 0x0022e200041ee100 */
[----:B------:R-:W-:-:S04]  /*1000*/  DEPBAR {5,4,3,2,1,0} ;  /* 0x0000003f0000791a */ /* 0x000fc80000000000 */
[----:B------:R-:W4:Y:S02]  /*1010*/  CCTL.E.C.LDCU.IV.DEEP [UR26] ;  /* 0x000000001a007540 */ /* 0x000f240009c08000 */
[----:B----4-:R1:W-:Y:S01]  /*1020*/  UTMACCTL.IV [UR26] ;  /* 0x000000001a0079b9 */ /* 0x0103e20008000000 */
[----:B------:R-:W-:Y:S01]  /*1030*/  NOP ;  /* 0x0000000000007918 */ /* 0x000fe20000000000 */
.L_x_36:
[----:B------:R-:W-:Y:S05]  /*1040*/  @P0 BRA `(.L_x_37) ;  /* 0x00000000000c0947 */ /* 0x000fea0003800000 */
[----:B------:R0:W-:Y:S01]  /*1050*/  UTMACMDFLUSH ;  /* 0x00000000000079b7 */ /* 0x0001e20000000000 */
[----:B------:R-:W-:Y:S05]  /*1060*/  @P0 BRA `(.L_x_37) ;  /* 0x0000000000040947 */ /* 0x000fea0003800000 */
[----:B------:R-:W-:-:S04]  /*1070*/  DEPBAR.LE SB0, 0x0 ;  /* 0x000080000000791a */ /* 0x000fc80000000000 */
.L_x_37:
[----:B------:R-:W-:Y:S05]  /*1080*/  WARPSYNC.ALL ;  /* 0x0000000000007948 */ /* 0x000fea0003800000 */
[----:B------:R-:W-:Y:S01]  /*1090*/  NOP ;  /* 0x0000000000007918 */ /* 0x000fe20000000000 */
[----:B---3--:R-:W-:Y:S06]  /*10a0*/  BAR.SYNC.DEFER_BLOCKING 0x0 ;  /* 0x0000000000007b1d */ /* 0x008fec0000010000 */
[----:B------:R-:W-:Y:S02]  /*10b0*/  BSSY.RECONVERGENT B3, `(.L_x_38) ;  /* 0x000000b000037945 */ /* 0x000fe40003800200 */
[----:B------:R-:W-:Y:S06]  /*10c0*/  BAR.SYNC.DEFER_BLOCKING 0x0 ;  /* 0x0000000000007b1d */ /* 0x000fec0000010000 */
[----:B------:R3:W-:Y:S01]  /*10d0*/  @!P0 STS [R4], RZ ;  /* 0x000000ff04008388 */ /* 0x0007e20000000800 */
[----:B------:R-:W-:Y:S01]  /*10e0*/  NOP ;  /* 0x0000000000007918 */ /* 0x000fe20000000000 */
[----:B------:R-:W-:Y:S05]  /*10f0*/  @P3 BRA `(.L_x_39) ;  /* 0x0000000000183947 */ /* 0x000fea0003800000 */
[----:B-1--45:R-:W1:Y:S01]  /*1100*/  LDS R2, [UR8+0x8] ;  /* 0x00000808ff027984 */ /* 0x032e620008000800 */
[----:B------:R-:W4:Y:S01]  /*1110*/  LDC.64 R8, c[0x0][0x390] ;  /* 0x0000e400ff087b82 */ /* 0x000f220000000a00 */
[----:B------:R-:W-:Y:S02]  /*1120*/  IMAD.MOV.U32 R3, RZ, RZ, 0x70 ;  /* 0x00000070ff037424 */ /* 0x000fe400078e00ff */
[----:B----4-:R4:W-:Y:S03]  /*1130*/  STS.64 [UR8], R8 ;  /* 0x00000008ff007988 */ /* 0x0109e60008000a08 */
[----:B-1----:R-:W-:-:S05]  /*1140*/  LOP3.LUT R2, R2, 0x10, R3, 0xd8, !PT ;  /* 0x0000001002027812 */ /* 0x002fca00078ed803 */
[----:B------:R4:W-:Y:S02]  /*1150*/  STS [UR8+0x8], R2 ;  /* 0x00000802ff007988 */ /* 0x0009e40008000808 */
.L_x_39:
[----:B-1----:R-:W-:Y:S05]  /*1160*/  BSYNC.RECONVERGENT B3 ;  /* 0x0000000000037941 */ /* 0x002fea0003800200 */
.L_x_38:
[----:B------:R-:W-:Y:S04]  /*1170*/  BSSY.RECONVERGENT B4, `(.L_x_40) ;  /* 0x0000033000047945 */ /* 0x000fe80003800200 */
[----:B------:R-:W-:Y:S04]  /*1180*/  BSSY.RELIABLE B3, `(.L_x_41) ;  /* 0x000002e000037945 */ /* 0x000fe80003800100 */
[----:B------:R-:W-:Y:S05]  /*1190*/  @P3 BRA `(.L_x_42) ;  /* 0x0000000000243947 */ /* 0x000fea0003800000 */
[----:B----45:R-:W1:Y:S01]  /*11a0*/  LDS R2, [UR8+0x34] ;  /* 0x00003408ff027984 */ /* 0x030e620008000800 */
[----:B------:R-:W-:-:S05]  /*11b0*/  IMAD.MOV.U32 R3, RZ, RZ, 0x7f000000 ;  /* 0x7f000000ff037424 */ /* 0x000fca00078e00ff */
[----:B-1----:R-:W-:-:S05]  /*11c0*/  LOP3.LUT R2, R2, 0xff000000, R3, 0xb8, !PT ;  /* 0xff00000002027812 */ /* 0x002fca00078eb803 */
[----:B------:R1:W-:Y:S01]  /*11d0*/  STS [UR8+0x34], R2 ;  /* 0x00003402ff007988 */ /* 0x0003e20008000808 */
[----:B------:R-:W-:Y:S05]  /*11e0*/  @P3 BRA `(.L_x_43) ;  /* 0x0000000000183947 */ /* 0x000fea0003800000 */
[----:B-1----:R-:W1:Y:S01]  /*11f0*/  LDS R2, [UR8+0x38] ;  /* 0x00003808ff027984 */ /* 0x002e620008000800 */
[----:B------:R-:W-:-:S05]  /*1200*/  IMAD.MOV.U32 R3, RZ, RZ, 0x7f ;  /* 0x0000007fff037424 */ /* 0x000fca00078e00ff */
[----:B-1----:R-:W-:-:S05]  /*1210*/  LOP3.LUT R2, R2, 0xff, R3, 0xb8, !PT ;  /* 0x000000ff02027812 */ /* 0x002fca00078eb803 */
[----:B------:R1:W-:Y:S02]  /*1220*/  STS [UR8+0x38], R2 ;  /* 0x00003802ff007988 */ /* 0x0003e40008000808 */
.L_x_42:
[----:B------:R-:W-:Y:S05]  /*1230*/  @P3 BRA `(.L_x_44) ;  /* 0x00000000000c3947 */ /* 0x000fea0003800000 */
[----:B------:R1:W-:Y:S02]  /*1240*/  STS [UR8+0x20], R5 ;  /* 0x00002005ff007988 */ /* 0x0003e40008000808 */
.L_x_43:
[----:B------:R-:W-:Y:S05]  /*1250*/  @P3 BRA `(.L_x_45) ;  /* 0x0000000000243947 */ /* 0x000fea0003800000 */
[----:B------:R1:W-:Y:S02]  /*1260*/  STS [UR8+0x24], R6 ;  /* 0x00002406ff007988 */ /* 0x0003e40008000808 */
.L_x_44:
[----:B------:R-:W-:Y:S05]  /*1270*/  @P3 BRA `(.L_x_46) ;  /* 0x00000000002c3947 */ /* 0x000fea0003800000 */
[----:B-1--45:R-:W1:Y:S01]  /*1280*/  LDS R2, [UR8+0x1c] ;  /* 0x00001c08ff027984 */ /* 0x032e620008000800 */
[----:B------:R-:W4:Y:S02]  /*1290*/  LDC.64 R6, c[0x0][0x3b8] ;  /* 0x0000ee00ff067b82 */ /* 0x000f240000000a00 */
[--C-:B----4-:R-:W-:Y:S02]  /*12a0*/  SHF.R.U32.HI R5, RZ, 0x4, R7.reuse ;  /* 0x00000004ff057819 */ /* 0x110fe40000011607 */
[----:B------:R-:W-:-:S05]  /*12b0*/  SHF.R.U64 R3, R6, 0x4, R7 ;  /* 0x0000000406037819 */ /* 0x000fca0000001207 */
[----:B------:R4:W-:Y:S01]  /*12c0*/  STS [UR8+0xc], R3 ;  /* 0x00000c03ff007988 */ /* 0x0009e20008000808 */
[----:B-1----:R-:W-:-:S05]  /*12d0*/  LOP3.LUT R2, R2, 0xf, R5, 0xb8, !PT ;  /* 0x0000000f02027812 */ /* 0x002fca00078eb805 */
[----:B------:R4:W-:Y:S02]  /*12e0*/  STS [UR8+0x1c], R2 ;  /* 0x00001c02ff007988 */ /* 0x0009e40008000808 */
.L_x_45:
[----:B------:R-:W-:Y:S05]  /*12f0*/  @P3 BRA `(.L_x_47) ;  /* 0x00000000001c3947 */ /* 0x000fea0003800000 */
[----:B-1--45:R-:W1:Y:S02]  /*1300*/  LDS R2, [UR8+0x34] ;  /* 0x00003408ff027984 */ /* 0x032e640008000800 */
[----:B-1----:R-:W-:-:S05]  /*1310*/  LOP3.LUT R2, R2, 0x7, RZ, 0xb8, !PT ;  /* 0x0000000702027812 */ /* 0x002fca00078eb8ff */
[----:B------:R1:W-:Y:S02]  /*1320*/  STS [UR8+0x34], R2 ;  /* 0x00003402ff007988 */ /* 0x0003e40008000808 */
.L_x_46:
[----:B------:R-:W-:Y:S05]  /*1330*/  @P3 BRA `(.L_x_48) ;  /* 0x00000000001c3947 */ /* 0x000fea0003800000 */
[----:B-1--45:R-:W1:Y:S02]  /*1340*/  LDS R2, [UR8+0x34] ;  /* 0x00003408ff027984 */ /* 0x032e640008000800 */
[----:B-1----:R-:W-:-:S05]  /*1350*/  LOP3.LUT R2, R2, 0x38, RZ, 0xb8, !PT ;  /* 0x0000003802027812 */ /* 0x002fca00078eb8ff */
[----:B------:R1:W-:Y:S02]  /*1360*/  STS [UR8+0x34], R2 ;  /* 0x00003402ff007988 */ /* 0x0003e40008000808 */
.L_x_47:
[----:B------:R-:W-:Y:S05]  /*1370*/  @P3 BRA `(.L_x_49) ;  /* 0x00000000001c3947 */ /* 0x000fea0003800000 */
[----:B-1--45:R-:W1:Y:S02]  /*1380*/  LDS R2, [UR8+0x8] ;  /* 0x00000808ff027984 */ /* 0x032e640008000800 */
[----:B-1----:R-:W-:-:S05]  /*1390*/  LOP3.LUT R2, R2, 0x780, RZ, 0xb8, !PT ;  /* 0x0000078002027812 */ /* 0x002fca00078eb8ff */
[----:B------:R1:W-:Y:S02]  /*13a0*/  STS [UR8+0x8], R2 ;  /* 0x00000802ff007988 */ /* 0x0003e40008000808 */
.L_x_48:
[----:B------:R-:W-:Y:S05]  /*13b0*/  @P3 BRA `(.L_x_50) ;  /* 0x0000000000283947 */ /* 0x000fea0003800000 */
[----:B-1--45:R-:W1:Y:S02]  /*13c0*/  LDS R2, [UR8+0x8] ;  /* 0x00000808ff027984 */ /* 0x032e640008000800 */
[----:B-1----:R-:W-:-:S05]  /*13d0*/  LOP3.LUT R2, R2, 0x1800, RZ, 0xb8, !PT ;  /* 0x0000180002027812 */ /* 0x002fca00078eb8ff */
[----:B------:R1:W-:Y:S02]  /*13e0*/  STS [UR8+0x8], R2 ;  /* 0x00000802ff007988 */ /* 0x0003e40008000808 */
.L_x_49:
[----:B------:R-:W-:Y:S05]  /*13f0*/  @P3 BREAK.RELIABLE B3 ;  /* 0x0000000000033942 */ /* 0x000fea0003800100 */
[----:B------:R-:W-:Y:S05]  /*1400*/  @P3 BRA `(.L_x_51) ;  /* 0x0000000000243947 */ /* 0x000fea0003800000 */
[----:B-1--45:R-:W1:Y:S01]  /*1410*/  LDS R2, [UR8+0x8] ;  /* 0x00000808ff027984 */ /* 0x032e620008000800 */
[----:B------:R-:W-:-:S05]  /*1420*/  IMAD.MOV.U32 R3, RZ, RZ, 0x6000 ;  /* 0x00006000ff037424 */ /* 0x000fca00078e00ff */
[----:B-1----:R-:W-:-:S04]  /*1430*/  LOP3.LUT R2, R2, 0x6000, R3, 0xd8, !PT ;  /* 0x0000600002027812 */ /* 0x002fc800078ed803 */
[----:B------:R-:W-:-:S05]  /*1440*/  LOP3.LUT R2, R2, 0x400000, RZ, 0xb8, !PT ;  /* 0x0040000002027812 */ /* 0x000fca00078eb8ff */
[----:B------:R1:W-:Y:S02]  /*1450*/  STS [UR8+0x8], R2 ;  /* 0x00000802ff007988 */ /* 0x0003e40008000808 */
.L_x_50:
[----:B------:R-:W-:Y:S05]  /*1460*/  BSYNC.RELIABLE B3 ;  /* 0x0000000000037941 */ /* 0x000fea0003800100 */
.L_x_41:
[----:B-1--45:R-:W1:Y:S02]  /*1470*/  @!P3 LDS R2, [UR8+0x8] ;  /* 0x00000808ff02b984 */ /* 0x032e640008000800 */
[----:B-1----:R-:W-:-:S05]  /*1480*/  @!P3 LOP3.LUT R2, R2, 0x8000, RZ, 0xb8, !PT ;  /* 0x000080000202b812 */ /* 0x002fca00078eb8ff */
[----:B------:R1:W-:Y:S02]  /*1490*/  @!P3 STS [UR8+0x8], R2 ;  /* 0x00000802ff00b988 */ /* 0x0003e40008000808 */
.L_x_51:
[----:B------:R-:W-:Y:S05]  /*14a0*/  BSYNC.RECONVERGENT B4 ;  /* 0x0000000000047941 */ /* 0x000fea0003800200 */
.L_x_40:
[----:B------:R-:W-:Y:S05]  /*14b0*/  WARPSYNC.ALL ;  /* 0x0000000000007948 */ /* 0x000fea0003800000 */
[----:B------:R-:W-:Y:S01]  /*14c0*/  NOP ;  /* 0x0000000000007918 */ /* 0x000fe20000000000 */
[----:B------:R-:W-:-:S04]  /*14d0*/  UIADD3 UR4, UPT, UPT, UR4, 0x100, URZ ;  /* 0x0000010004047890 */ /* 0x000fc8000fffe0ff */
[----:B------:R-:W-:-:S04]  /*14e0*/  UIADD3 UR20, UP0, UPT, UR4, UR20, URZ ;  /* 0x0000001404147290 */ /* 0x000fc8000ff1e0ff */
[----:B------:R-:W-:Y:S01]  /*14f0*/  ULEA.HI.X.SX32 UR21, UR4, UR21, 0x1, UP0 ;  /* 0x0000001504157291 */ /* 0x000fe200080f0eff */
[----:B------:R-:W-:Y:S11]  /*1500*/  @P0 BRA `(.L_x_52) ;  /* 0x0000000000300947 */ /* 0x000ff60003800000 */
[----:B-1--45:R-:W1:Y:S01]  /*1510*/  S2R R2, SR_LANEID ;  /* 0x0000000000027919 */ /* 0x032e620000000000 */
[----:B------:R-:W-:Y:S05]  /*1520*/  WARPSYNC.ALL ;  /* 0x0000000000007948 */ /* 0x000fea0003800000 */
[----:B------:R-:W-:Y:S01]  /*1530*/  NOP ;  /* 0x0000000000007918 */ /* 0x000fe20000000000 */
[----:B-123--:R-:W-:-:S05]  /*1540*/  IMAD.SHL.U32 R4, R2, 0x4, RZ ;  /* 0x0000000402047824 */ /* 0x00efca00078e00ff */
        /* <DEDUP_REMOVED lines=8> */
.L_x_52:
[----:B------:R-:W-:Y:S05]  /*15d0*/  @P0 BRA `(.L_x_53) ;  /* 0x00000000000c0947 */ /* 0x000fea0003800000 */
[----:B------:R0:W-:Y:S01]  /*15e0*/  UTMACMDFLUSH ;  /* 0x00000000000079b7 */ /* 0x0001e20000000000 */
[----:B------:R-:W-:Y:S05]  /*15f0*/  @P0 BRA `(.L_x_53) ;  /* 0x0000000000040947 */ /* 0x000fea0003800000 */
[----:B------:R-:W-:-:S04]  /*1600*/  DEPBAR.LE SB0, 0x0 ;  /* 0x000080000000791a */ /* 0x000fc80000000000 */
.L_x_53:
[----:B------:R-:W-:Y:S05]  /*1610*/  WARPSYNC.ALL ;  /* 0x0000000000007948 */ /* 0x000fea0003800000 */
[----:B------:R-:W-:Y:S01]  /*1620*/  NOP ;  /* 0x0000000000007918 */ /* 0x000fe20000000000 */
[----:B--2---:R-:W-:Y:S01]  /*1630*/  BAR.SYNC.DEFER_BLOCKING 0x0 ;  /* 0x0000000000007b1d */ /* 0x004fe20000010000 */
[----:B-1--45:R-:W-:Y:S01]  /*1640*/  SHF.R.U32.HI R2, RZ, 0x5, R0 ;  /* 0x00000005ff027819 */ /* 0x032fe20000011600 */
[----:B------:R-:W-:-:S03]  /*1650*/  UIADD3 UR12, UPT, UPT, UR8, 0x6020, URZ ;  /* 0x00006020080c7890 */ /* 0x000fc6000fffe0ff */
[----:B------:R-:W-:Y:S01]  /*1660*/  R2UR UR22, R2 ;  /* 0x00000000021672ca */ /* 0x000fe200000e0000 */
[----:B------:R-:W-:Y:S01]  /*1670*/  VOTEU.ALL UP0, P3 ;  /* 0x0000000000ff7886 */ /* 0x000fe20001800000 */
[----:B------:R-:W-:Y:S01]  /*1680*/  UMOV UR4, 0x1 ;  /* 0x0000000100047882 */ /* 0x000fe20000000000 */
[----:B------:R-:W-:Y:S01]  /*1690*/  VOTEU.ALL UP1, P3 ;  /* 0x0000000000ff7886 */ /* 0x000fe20001820000 */
[----:B------:R-:W-:Y:S02]  /*16a0*/  BSSY.RECONVERGENT B4, `(.L_x_54) ;  /* 0x0000018000047945 */ /* 0x000fe40003800200 */
[----:B------:R-:W-:-:S04]  /*16b0*/  @!UP0 UIADD3 UR10, UPT, UPT, -UR4, 0x100000, URZ ;  /* 0x00100000040a8890 */ /* 0x000fc8000fffe1ff */
[----:B------:R-:W-:Y:S02]  /*16c0*/  @!UP0 USHF.L.U32 UR11, UR10, 0xb, URZ ;  /* 0x0000000b0a0b8899 */ /* 0x000fe400080006ff */
[----:B------:R-:W-:Y:S02]  /*16d0*/  @!UP0 USHF.L.U32 UR10, UR10, 0x1, URZ ;  /* 0x000000010a0a8899 */ /* 0x000fe400080006ff */
[----:B------:R-:W-:-:S04]  /*16e0*/  @!UP0 UIADD3 UR4, UPT, UPT, -UR4, 0x100000, URZ ;  /* 0x0010000004048890 */ /* 0x000fc8000fffe1ff */
[----:B------:R-:W-:Y:S02]  /*16f0*/  @!UP0 USHF.L.U32 UR5, UR4, 0xb, URZ ;  /* 0x0000000b04058899 */ /* 0x000fe400080006ff */
[----:B------:R-:W-:Y:S01]  /*1700*/  @!UP0 USHF.L.U32 UR4, UR4, 0x1, URZ ;  /* 0x0000000104048899 */ /* 0x000fe200080006ff */
[----:B------:R-:W-:Y:S01]  /*1710*/  VOTEU.ALL UP0, P3 ;  /* 0x0000000000ff7886 */ /* 0x000fe20001800000 */
[----:B------:R-:W1:Y:S04]  /*1720*/  FENCE.VIEW.ASYNC.S ;  /* 0x00000000000073c6 */ /* 0x000e680000000000 */
[----:B-1----:R1:W2:Y:S06]  /*1730*/  @!UP0 SYNCS.EXCH.64 URZ, [UR8+0x6000], UR10 ;  /* 0x0060000a08ff85b2 */ /* 0x0022ac0008000100 */
[----:B------:R1:W2:Y:S02]  /*1740*/  @!UP1 SYNCS.EXCH.64 URZ, [UR8+0x6020], UR4 ;  /* 0x0060200408ff95b2 */ /* 0x0002a40008000100 */
[----:B--2---:R-:W-:Y:S06]  /*1750*/  BAR.SYNC.DEFER_BLOCKING 0x0 ;  /* 0x0000000000007b1d */ /* 0x004fec0000010000 */
[----:B------:R-:W-:Y:S05]  /*1760*/  @P3 BRA `(.L_x_55) ;  /* 0x00000000002c3947 */ /* 0x000fea0003800000 */
[----:B-1----:R-:W-:Y:S02]  /*1770*/  UMOV UR4, 0x1 ;  /* 0x0000000100047882 */ /* 0x002fe40000000000 */
[----:B------:R-:W-:-:S04]  /*1780*/  UIADD3 UR10, UPT, UPT, -UR4, 0x100000, URZ ;  /* 0x00100000040a7890 */ /* 0x000fc8000fffe1ff */
[----:B------:R-:W-:Y:S02]  /*1790*/  USHF.L.U32 UR11, UR10, 0xb, URZ ;  /* 0x0000000b0a0b7899 */ /* 0x000fe400080006ff */
[----:B------:R-:W-:Y:S02]  /*17a0*/  USHF.L.U32 UR10, UR10, 0x1, URZ ;  /* 0x000000010a0a7899 */ /* 0x000fe400080006ff */
[----:B------:R-:W-:-:S04]  /*17b0*/  UIADD3 UR4, UPT, UPT, -UR4, 0x100000, URZ ;  /* 0x0010000004047890 */ /* 0x000fc8000fffe1ff */
[----:B------:R-:W-:Y:S02]  /*17c0*/  USHF.L.U32 UR5, UR4, 0xb, URZ ;  /* 0x0000000b04057899 */ /* 0x000fe400080006ff */
[----:B------:R-:W-:Y:S01]  /*17d0*/  USHF.L.U32 UR4, UR4, 0x1, URZ ;  /* 0x0000000104047899 */ /* 0x000fe200080006ff */
[----:B------:R-:W1:Y:S03]  /*17e0*/  FENCE.VIEW.ASYNC.S ;  /* 0x00000000000073c6 */ /* 0x000e660000000000 */
[----:B-1----:R2:W4:Y:S08]  /*17f0*/  SYNCS.EXCH.64 URZ, [UR8+0x6008], UR10 ;  /* 0x0060080a08ff75b2 */ /* 0x0025300008000100 */
[----:B------:R2:W5:Y:S02]  /*1800*/  SYNCS.EXCH.64 URZ, [UR8+0x6028], UR4 ;  /* 0x0060280408ff75b2 */ /* 0x0005640008000100 */
[----:B--2---:R-:W-:Y:S01]  /*1810*/  NOP ;  /* 0x0000000000007918 */ /* 0x004fe20000000000 */
.L_x_55:
[----:B-1----:R-:W-:Y:S05]  /*1820*/  BSYNC.RECONVERGENT B4 ;  /* 0x0000000000047941 */ /* 0x002fea0003800200 */
.L_x_54:
[----:B----45:R-:W-:Y:S01]  /*1830*/  BAR.SYNC.DEFER_BLOCKING 0x0 ;  /* 0x0000000000007b1d */ /* 0x030fe20000010000 */
[----:B------:R-:W-:Y:S01]  /*1840*/  USHF.L.U32 UR15, UR7, 0x7, URZ ;  /* 0x00000007070f7899 */ /* 0x000fe200080006ff */
[----:B------:R-:W-:Y:S01]  /*1850*/  ISETP.GE.AND P0, PT, R10, 0x1, PT ;  /* 0x000000010a00780c */ /* 0x000fe20003f06270 */
[----:B------:R-:W-:-:S03]  /*1860*/  USHF.L.U32 UR19, UR9, 0x7, URZ ;  /* 0x0000000709137899 */ /* 0x000fc600080006ff */
[----:B------:R-:W-:Y:S04]  /*1870*/  BSSY.RECONVERGENT B4, `(.L_x_56) ;  /* 0x000000d000047945 */ /* 0x000fe80003800200 */
[----:B------:R-:W-:Y:S05]  /*1880*/  @P3 BRA `(.L_x_57) ;  /* 0x00000000002c3947 */ /* 0x000fea0003800000 */
[----:B------:R-:W-:Y:S02]  /*1890*/  UMOV UR4, 0x1 ;  /* 0x0000000100047882 */ /* 0x000fe40000000000 */
[----:B------:R-:W-:-:S04]  /*18a0*/  UIADD3 UR10, UPT, UPT, -UR4, 0x100000, URZ ;  /* 0x00100000040a7890 */ /* 0x000fc8000fffe1ff */
[----:B------:R-:W-:Y:S02]  /*18b0*/  USHF.L.U32 UR11, UR10, 0xb, URZ ;  /* 0x0000000b0a0b7899 */ /* 0x000fe400080006ff */
[----:B------:R-:W-:Y:S02]  /*18c0*/  USHF.L.U32 UR10, UR10, 0x1, URZ ;  /* 0x000000010a0a7899 */ /* 0x000fe400080006ff */
[----:B------:R-:W-:-:S04]  /*18d0*/  UIADD3 UR4, UPT, UPT, -UR4, 0x100000, URZ ;  /* 0x0010000004047890 */ /* 0x000fc8000fffe1ff */
[----:B------:R-:W-:Y:S02]  /*18e0*/  USHF.L.U32 UR5, UR4, 0xb, URZ ;  /* 0x0000000b04057899 */ /* 0x000fe400080006ff */
[----:B------:R-:W-:Y:S01]  /*18f0*/  USHF.L.U32 UR4, UR4, 0x1, URZ ;  /* 0x0000000104047899 */ /* 0x000fe200080006ff */
[----:B------:R-:W1:Y:S03]  /*1900*/  FENCE.VIEW.ASYNC.S ;  /* 0x00000000000073c6 */ /* 0x000e660000000000 */
[----:B-1----:R1:W2:Y:S08]  /*1910*/  SYNCS.EXCH.64 URZ, [UR8+0x6010], UR10 ;  /* 0x0060100a08ff75b2 */ /* 0x0022b00008000100 */
[----:B------:R1:W4:Y:S01]  /*1920*/  SYNCS.EXCH.64 URZ, [UR8+0x6030], UR4 ;  /* 0x0060300408ff75b2 */ /* 0x0003220008000100 */
[----:B------:R-:W-:Y:S01]  /*1930*/  NOP ;  /* 0x0000000000007918 */ /* 0x000fe20000000000 */
.L_x_57:
[----:B-1----:R-:W-:Y:S05]  /*1940*/  BSYNC.RECONVERGENT B4 ;  /* 0x0000000000047941 */ /* 0x002fea0003800200 */
.L_x_56:
[----:B------:R-:W-:Y:S05]  /*1950*/  @!P0 BRA `(.L_x_58) ;  /* 0x0000000400c88947 */ /* 0x000fea0003800000 */
[----:B--2-4-:R-:W-:Y:S01]  /*1960*/  BAR.SYNC.DEFER_BLOCKING 0x0 ;  /* 0x0000000000007b1d */ /* 0x014fe20000010000 */
[----:B------:R-:W-:Y:S01]  /*1970*/  @!P3 IMAD.MOV.U32 R2, RZ, RZ, 0x2000 ;  /* 0x00002000ff02b424 */ /* 0x000fe200078e00ff */
[----:B------:R-:W-:Y:S02]  /*1980*/  ELECT P1, URZ, PT ;  /* 0x0000000000ff782f */ /* 0x000fe40003820000 */
[----:B------:R-:W-:Y:S02]  /*1990*/  ELECT P0, URZ, PT ;  /* 0x0000000000ff782f */ /* 0x000fe40003800000 */
[C---:B------:R-:W-:Y:S01]  /*19a0*/  ISETP.LT.U32.AND P1, PT, R132.reuse, 0x20, P1 ;  /* 0x000000208400780c */ /* 0x040fe20000f21070 */
[----:B------:R-:W-:Y:S01]  /*19b0*/  UMOV UR11, UR15 ;  /* 0x0000000f000b7c82 */ /* 0x000fe20008000000 */
[----:B------:R-:W-:Y:S01]  /*19c0*/  ISETP.LT.U32.AND P0, PT, R132, 0x20, P0 ;  /* 0x000000208400780c */ /* 0x000fe20000701070 */
[----:B------:R-:W-:-:S10]  /*19d0*/  UIADD3 UR16, UPT, UPT, UR8, 0x3000, URZ ;  /* 0x0000300008107890 */ /* 0x000fd4000fffe0ff */
[----:B------:R-:W-:Y:S01]  /*19e0*/  VOTEU.ANY UP0, P1 ;  /* 0x0000000000ff7886 */ /* 0x000fe20000800100 */
[----:B------:R-:W-:Y:S01]  /*19f0*/  VOTEU.ANY UP2, P1 ;  /* 0x0000000000ff7886 */ /* 0x000fe20000840100 */
[----:B------:R-:W-:Y:S01]  /*1a00*/  VOTEU.ANY UP1, P0 ;  /* 0x0000000000ff7886 */ /* 0x000fe20000020100 */
[----:B------:R-:W-:Y:S01]  /*1a10*/  VOTEU.ANY UP3, P0 ;  /* 0x0000000000ff7886 */ /* 0x000fe20000060100 */
[----:B------:R1:W-:Y:S01]  /*1a20*/  @!P3 SYNCS.ARRIVE.TRANS64 RZ, [UR8+0x6000], R2 ;  /* 0x00600002ffffb9a7 */ /* 0x0003e20008000008 */
[----:B------:R2:W-:Y:S06]  /*1a30*/  MEMBAR.ALL.CTA ;  /* 0x0000000000007992 */ /* 0x0005ec0000008000 */
[----:B--2---:R-:W2:Y:S01]  /*1a40*/  FENCE.VIEW.ASYNC.S ;  /* 0x00000000000073c6 */ /* 0x004ea20000000000 */
[----:B------:R-:W-:Y:S01]  /*1a50*/  @UP0 UIADD3 UR9, UPT, UPT, UR8, 0x6000, URZ ;  /* 0x0000600008090890 */ /* 0x000fe2000fffe0ff */
[----:B------:R-:W-:Y:S01]  /*1a60*/  @UP0 UMOV UR10, URZ ;  /* 0x000000ff000a0c82 */ /* 0x000fe20008000000 */
[----:B------:R-:W-:Y:S01]  /*1a70*/  @UP1 UIADD3 UR17, UPT, UPT, UR8, 0x6000, URZ ;  /* 0x0000600008111890 */ /* 0x000fe2000fffe0ff */
[----:B------:R-:W-:Y:S01]  /*1a80*/  @UP1 UMOV UR18, URZ ;  /* 0x000000ff00121c82 */ /* 0x000fe20008000000 */
[----:B------:R-:W-:Y:S01]  /*1a90*/  UISETP.NE.U32.AND UP0, UPT, UR22, URZ, UPT ;  /* 0x000000ff1600728c */ /* 0x000fe2000bf05070 */
[----:B--2---:R-:W-:Y:S06]  /*1aa0*/  BAR.SYNC.DEFER_BLOCKING 0x0 ;  /* 0x0000000000007b1d */ /* 0x004fec0000010000 */
[----:B------:R1:W-:Y:S02]  /*1ab0*/  @UP2 UTMALDG.2D [UR8], [UR24] ;  /* 0x00000008180025b4 */ /* 0x0003e40008008000 */
[----:B------:R-:W-:Y:S06]  /*1ac0*/  BAR.SYNC.DEFER_BLOCKING 0x0 ;  /* 0x0000000000007b1d */ /* 0x000fec0000010000 */
[----:B------:R1:W-:Y:S02]  /*1ad0*/  @UP3 UTMALDG.2D [UR16], [UR26] ;  /* 0x000000101a0035b4 */ /* 0x0003e40008008000 */
[----:B------:R-:W-:Y:S06]  /*1ae0*/  BAR.SYNC.DEFER_BLOCKING 0x0 ;  /* 0x0000000000007b1d */ /* 0x000fec0000010000 */
[----:B------:R-:W2:Y:S02]  /*1af0*/  SYNCS.PHASECHK.TRANS64.TRYWAIT P0, [UR8+0x6000], RZ ;  /* 0x006000ffff0075a7 */ /* 0x000ea40008001108 */
[----:B-12---:R-:W-:Y:S05]  /*1b00*/  @!P0 BRA `(.L_x_59) ;  /* 0x0000000c00e88947 */ /* 0x006fea0003800000 */
.L_x_75:
[----:B------:R-:W-:Y:S05]  /*1b10*/  BRA.U UP0, `(.L_x_60) ;  /* 0x0000000100287547 */ /* 0x000fea000b800000 */
[----:B------:R-:W-:Y:S02]  /*1b20*/  USHF.R.U32.HI UR4, URZ, 0x4, UR8 ;  /* 0x00000004ff047899 */ /* 0x000fe40008011608 */
[----:B------:R-:W-:Y:S02]  /*1b30*/  USHF.R.U32.HI UR6, URZ, 0x4, UR16 ;  /* 0x00000004ff067899 */ /* 0x000fe40008011610 */
[----:B------:R-:W-:Y:S02]  /*1b40*/  USGXT.U32 UR4, UR4, 0xe ;  /* 0x0000000e0404789a */ /* 0x000fe40008000000 */
[----:B------:R-:W-:Y:S01]  /*1b50*/  USGXT.U32 UR6, UR6, 0xe ;  /* 0x0000000e0606789a */ /* 0x000fe20008000000 */
[----:B------:R-:W-:Y:S01]  /*1b60*/  UMOV UR10, 0x0 ;  /* 0x00000000000a7882 */ /* 0x000fe20000000000 */
[----:B------:R-:W-:Y:S01]  /*1b70*/  UMOV UR11, 0x8200010 ;  /* 0x08200010000b7882 */ /* 0x000fe20000000000 */
[----:B------:R-:W-:Y:S01]  /*1b80*/  UMOV UR5, 0xc0004010 ;  /* 0xc000401000057882 */ /* 0x000fe20000000000 */
[----:B------:R-:W-:-:S05]  /*1b90*/  UMOV UR7, 0xc0004010 ;  /* 0xc000401000077882 */ /* 0x000fca0000000000 */
[----:B------:R1:W-:Y:S01]  /*1ba0*/  UTCQMMA gdesc[UR4], gdesc[UR6], tmem[UR23], tmem[UR10], idesc[UR11], !UPT ;  /* 0x00ff0a06040075ea */ /* 0x0003e2000f800317 */
[----:B------:R-:W-:Y:S02]  /*1bb0*/  NOP ;  /* 0x0000000000007918 */ /* 0x000fe40000000000 */
.L_x_60:
[----:B------:R-:W-:Y:S01]  /*1bc0*/  ELECT P0, URZ, PT ;  /* 0x0000000000ff782f */ /* 0x000fe20003800000 */
[----:B-1----:R-:W-:Y:S01]  /*1bd0*/  UMOV UR4, UR12 ;  /* 0x0000000c00047c82 */ /* 0x002fe20008000000 */
[----:B------:R-:W-:Y:S02]  /*1be0*/  UMOV UR5, URZ ;  /* 0x000000ff00057c82 */ /* 0x000fe40008000000 */
[----:B------:R-:W-:-:S13]  /*1bf0*/  ISETP.LT.U32.AND P0, PT, R132, 0x20, P0 ;  /* 0x000000208400780c */ /* 0x000fda0000701070 */
[----:B------:R-:W-:Y:S01]  /*1c00*/  VOTEU.ANY UP0, P0 ;  /* 0x0000000000ff7886 */ /* 0x000fe20000000100 */
[----:B------:R-:W-:Y:S01]  /*1c10*/  VOTEU.ANY UP1, P0 ;  /* 0x0000000000ff7886 */ /* 0x000fe20000020100 */
[----:B------:R-:W-:-:S03]  /*1c20*/  ISETP.GE.U32.AND P0, PT, R10, 0x21, PT ;  /* 0x000000210a00780c */ /* 0x000fc60003f06070 */
[----:B------:R-:W-:Y:S02]  /*1c30*/  @UP0 UMOV UR4, UR4 ;  /* 0x0000000400040c82 */ /* 0x000fe40008000000 */
[----:B------:R1:W-:Y:S01]  /*1c40*/  @UP1 UTCBAR [UR4], URZ ;  /* 0x000000ff040013e9 */ /* 0x0003e200080000ff */
[----:B------:R-:W-:Y:S06]  /*1c50*/  BAR.SYNC.DEFER_BLOCKING 0x0 ;  /* 0x0000000000007b1d */ /* 0x000fec0000010000 */
[----:B------:R-:W2:Y:S02]  /*1c60*/  SYNCS.PHASECHK.TRANS64.TRYWAIT P1, [UR8+0x6020], RZ ;  /* 0x006020ffff0075a7 */ /* 0x000ea40008021108 */
[----:B-12---:R-:W-:Y:S05]  /*1c70*/  @!P1 BRA `(.L_x_61) ;  /* 0x0000000c00989947 */ /* 0x006fea0003800000 */
.L_x_76:
[----:B------:R-:W-:Y:S01]  /*1c80*/  UMOV UR4, URZ ;  /* 0x000000ff00047c82 */ /* 0x000fe20008000000 */
[----:B------:R-:W-:Y:S05]  /*1c90*/  @!P0 BRA `(.L_x_58) ;  /* 0x0000000000f88947 */ /* 0x000fea0003800000 */
[----:B------:R-:W1:Y:S01]  /*1ca0*/  LDCU UR28, c[0x0][0x3a0] ;  /* 0x00007400ff1c77ac */ /* 0x000e620008000800 */
[----:B------:R-:W-:Y:S01]  /*1cb0*/  UMOV UR5, 0x1 ;  /* 0x0000000100057882 */ /* 0x000fe20000000000 */
[----:B------:R-:W-:-:S05]  /*1cc0*/  UMOV UR14, 0x20 ;  /* 0x00000020000e7882 */ /* 0x000fca0000000000 */
.L_x_65:
[----:B------:R-:W-:Y:S01]  /*1cd0*/  BAR.SYNC.DEFER_BLOCKING 0x0 ;  /* 0x0000000000007b1d */ /* 0x000fe20000010000 */
[----:B------:R-:W-:Y:S01]  /*1ce0*/  ULEA UR9, UR5, UR8, 0x3 ;  /* 0x0000000805097291 */ /* 0x000fe2000f8e18ff */
[----:B------:R-:W-:Y:S01]  /*1cf0*/  @!P3 IMAD.MOV.U32 R2, RZ, RZ, 0x2000 ;  /* 0x00002000ff02b424 */ /* 0x000fe200078e00ff */
[----:B------:R-:W-:Y:S01]  /*1d00*/  ELECT P1, URZ, PT ;  /* 0x0000000000ff782f */ /* 0x000fe20003820000 */
[----:B------:R-:W-:-:S03]  /*1d10*/  ULEA UR12, UR5, UR8, 0xc ;  /* 0x00000008050c7291 */ /* 0x000fc6000f8e60ff */
[----:B------:R-:W-:Y:S02]  /*1d20*/  ISETP.LT.U32.AND P1, PT, R132, 0x20, P1 ;  /* 0x000000208400780c */ /* 0x000fe40000f21070 */
[----:B------:R-:W-:Y:S01]  /*1d30*/  ELECT P0, URZ, PT ;  /* 0x0000000000ff782f */ /* 0x000fe20003800000 */
[----:B------:R-:W-:-:S03]  /*1d40*/  UIADD3 UR16, UPT, UPT, UR12, 0x3000, URZ ;  /* 0x000030000c107890 */ /* 0x000fc6000fffe0ff */
[----:B------:R-:W-:Y:S01]  /*1d50*/  ISETP.LT.U32.AND P0, PT, R132, 0x20, P0 ;  /* 0x000000208400780c */ /* 0x000fe20000701070 */
[----:B------:R-:W-:Y:S01]  /*1d60*/  UMOV UR18, UR14 ;  /* 0x0000000e00127c82 */ /* 0x000fe20008000000 */
[----:B------:R-:W-:-:S05]  /*1d70*/  USHF.L.U32 UR6, UR4, 0x1f, URZ ;  /* 0x0000001f04067899 */ /* 0x000fca00080006ff */
[----:B------:R-:W-:Y:S01]  /*1d80*/  VOTEU.ANY UP0, P1 ;  /* 0x0000000000ff7886 */ /* 0x000fe20000800100 */
[----:B------:R2:W-:Y:S01]  /*1d90*/  @!P3 SYNCS.ARRIVE.TRANS64 RZ, [UR9+0x6000], R2 ;  /* 0x00600002ffffb9a7 */ /* 0x0005e20008000009 */
[----:B------:R4:W-:Y:S06]  /*1da0*/  MEMBAR.ALL.CTA ;  /* 0x0000000000007992 */ /* 0x0009ec0000008000 */
[----:B----4-:R-:W4:Y:S01]  /*1db0*/  FENCE.VIEW.ASYNC.S ;  /* 0x00000000000073c6 */ /* 0x010f220000000000 */
[----:B------:R-:W-:Y:S01]  /*1dc0*/  @UP0 UIADD3 UR13, UPT, UPT, UR9, 0x6000, URZ ;  /* 0x00006000090d0890 */ /* 0x000fe2000fffe0ff */
[----:B----4-:R-:W-:Y:S01]  /*1dd0*/  VOTEU.ANY UP0, P1 ;  /* 0x0000000000ff7886 */ /* 0x010fe20000800100 */
[----:B------:R-:W-:Y:S01]  /*1de0*/  VOTEU.ANY UP1, P0 ;  /* 0x0000000000ff7886 */ /* 0x000fe20000020100 */
[----:B--2---:R-:W-:-:S04]  /*1df0*/  IMAD.U32 R2, RZ, RZ, UR6 ;  /* 0x00000006ff027e24 */ /* 0x004fc8000f8e00ff */
[----:B------:R-:W-:Y:S01]  /*1e00*/  @UP1 UIADD3 UR17, UPT, UPT, UR9, 0x6000, URZ ;  /* 0x0000600009111890 */ /* 0x000fe2000fffe0ff */
[----:B------:R-:W-:Y:S01]  /*1e10*/  VOTEU.ANY UP1, P0 ;  /* 0x0000000000ff7886 */ /* 0x000fe20000020100 */
[----:B------:R-:W-:Y:S06]  /*1e20*/  BAR.SYNC.DEFER_BLOCKING 0x0 ;  /* 0x0000000000007b1d */ /* 0x000fec0000010000 */
[----:B------:R2:W-:Y:S01]  /*1e30*/  @UP0 UTMALDG.2D [UR12], [UR24] ;  /* 0x0000000c180005b4 */ /* 0x0005e20008008000 */
[----:B------:R-:W-:Y:S01]  /*1e40*/  UISETP.NE.U32.AND UP0, UPT, UR22, URZ, UPT ;  /* 0x000000ff1600728c */ /* 0x000fe2000bf05070 */
[----:B------:R-:W-:Y:S06]  /*1e50*/  BAR.SYNC.DEFER_BLOCKING 0x0 ;  /* 0x0000000000007b1d */ /* 0x000fec0000010000 */
[----:B------:R2:W-:Y:S02]  /*1e60*/  @UP1 UTMALDG.2D [UR16], [UR26] ;  /* 0x000000101a0015b4 */ /* 0x0005e40008008000 */
[----:B------:R-:W-:Y:S06]  /*1e70*/  BAR.SYNC.DEFER_BLOCKING 0x0 ;  /* 0x0000000000007b1d */ /* 0x000fec0000010000 */
[----:B------:R-:W4:Y:S02]  /*1e80*/  SYNCS.PHASECHK.TRANS64.TRYWAIT P0, [UR9+0x6000], R2 ;  /* 0x00600002ff0075a7 */ /* 0x000f240008001109 */
[----:B--2-4-:R-:W-:Y:S05]  /*1e90*/  @!P0 BRA `(.L_x_62) ;  /* 0x0000000c001c8947 */ /* 0x014fea0003800000 */
.L_x_77:
        /* <DEDUP_REMOVED lines=9> */
[----:B------:R2:W-:Y:S01]  /*1f30*/  UTCQMMA gdesc[UR6], gdesc[UR10], tmem[UR23], tmem[UR12], idesc[UR13], UPT ;  /* 0x00ff0c0a060075ea */ /* 0x0005e2000b800317 */
[----:B------:R-:W-:Y:S02]  /*1f40*/  NOP ;  /* 0x0000000000007918 */ /* 0x000fe40000000000 */
.L_x_63:
[----:B------:R-:W-:Y:S01]  /*1f50*/  ELECT P0, URZ, PT ;  /* 0x0000000000ff782f */ /* 0x000fe20003800000 */
[----:B--2---:R-:W-:-:S03]  /*1f60*/  UIADD3 UR6, UPT, UPT, UR9, 0x6020, URZ ;  /* 0x0000602009067890 */ /* 0x004fc6000fffe0ff */
[----:B------:R-:W-:Y:S01]  /*1f70*/  ISETP.LT.U32.AND P0, PT, R132, 0x20, P0 ;  /* 0x000000208400780c */ /* 0x000fe20000701070 */
[----:B------:R-:W-:-:S12]  /*1f80*/  UMOV UR7, URZ ;  /* 0x000000ff00077c82 */ /* 0x000fd80008000000 */
[----:B------:R-:W-:Y:S01]  /*1f90*/  VOTEU.ANY UP0, P0 ;  /* 0x0000000000ff7886 */ /* 0x000fe20000000100 */
[----:B------:R-:W-:-:S04]  /*1fa0*/  VOTEU.ANY UP1, P0 ;  /* 0x0000000000ff7886 */ /* 0x000fc80000020100 */
[----:B------:R-:W-:Y:S02]  /*1fb0*/  @UP0 UMOV UR6, UR6 ;  /* 0x0000000600060c82 */ /* 0x000fe40008000000 */
[----:B------:R2:W-:Y:S01]  /*1fc0*/  @UP1 UTCBAR [UR6], URZ ;  /* 0x000000ff060013e9 */ /* 0x0005e200080000ff */
[----:B------:R-:W-:Y:S06]  /*1fd0*/  BAR.SYNC.DEFER_BLOCKING 0x0 ;  /* 0x0000000000007b1d */ /* 0x000fec0000010000 */
[----:B------:R-:W4:Y:S02]  /*1fe0*/  SYNCS.PHASECHK.TRANS64.TRYWAIT P0, [UR9+0x6020], R2 ;  /* 0x00602002ff0075a7 */ /* 0x000f240008001109 */
[----:B--2-4-:R-:W-:Y:S05]  /*1ff0*/  @!P0 BRA `(.L_x_64) ;  /* 0x0000000800d08947 */ /* 0x014fea0003800000 */
.L_x_78:
[----:B------:R-:W-:Y:S02]  /*2000*/  UIADD3 UR5, UPT, UPT, UR5, 0x1, URZ ;  /* 0x0000000105057890 */ /* 0x000fe4000fffe0ff */
[----:B------:R-:W-:Y:S02]  /*2010*/  UIADD3 UR14, UPT, UPT, UR14, 0x20, URZ ;  /* 0x000000200e0e7890 */ /* 0x000fe4000fffe0ff */
[----:B------:R-:W-:-:S04]  /*2020*/  UISETP.NE.U32.AND UP0, UPT, UR5, 0x3, UPT ;  /* 0x000000030500788c */ /* 0x000fc8000bf05070 */
[----:B------:R-:W-:Y:S02]  /*2030*/  USEL UR6, URZ, 0x1, UP0 ;  /* 0x00000001ff067887 */ /* 0x000fe40008000000 */
[----:B------:R-:W-:Y:S02]  /*2040*/  USEL UR5, UR5, URZ, UP0 ;  /* 0x000000ff05057287 */ /* 0x000fe40008000000 */
[----:B-1----:R-:W-:Y:S02]  /*2050*/  UISETP.GE.AND UP0, UPT, UR14, UR28, UPT ;  /* 0x0000001c0e00728c */ /* 0x002fe4000bf06270 */
[----:B------:R-:W-:-:S07]  /*2060*/  ULOP3.LUT UR4, UR4, UR6, URZ, 0x3c, !UPT ;  /* 0x0000000604047292 */ /* 0x000fce000f8e3cff */
[----:B------:R-:W-:Y:S05]  /*2070*/  BRA.U !UP0, `(.L_x_65) ;  /* 0xfffffffd08147547 */ /* 0x000fea000b83ffff */
.L_x_58:
[----:B--2-4-:R-:W-:Y:S06]  /*2080*/  BAR.SYNC.DEFER_BLOCKING 0x0 ;  /* 0x0000000000007b1d */ /* 0x014fec0000010000 */
[----:B------:R-:W-:Y:S04]  /*2090*/  BSSY.RECONVERGENT B4, `(.L_x_66) ;  /* 0x0000004000047945 */ /* 0x000fe80003800200 */
[----:B------:R-:W-:Y:S05]  /*20a0*/  @P3 BRA `(.L_x_67) ;  /* 0x0000000000083947 */ /* 0x000fea0003800000 */
[----:B------:R-:W1:Y:S02]  /*20b0*/  SYNCS.CCTL.IV [UR8+0x6000] ;  /* 0x00600000ff0079b1 */ /* 0x000e640008000008 */
[----:B-1----:R-:W1:Y:S02]  /*20c0*/  SYNCS.CCTL.IV [UR8+0x6020] ;  /* 0x00602000ff0079b1 */ /* 0x002e640008000008 */
.L_x_67:
[----:B------:R-:W-:Y:S05]  /*20d0*/  BSYNC.RECONVERGENT B4 ;  /* 0x0000000000047941 */ /* 0x000fea0003800200 */
.L_x_66:
[----:B-1----:R-:W-:Y:S06]  /*20e0*/  BAR.SYNC.DEFER_BLOCKING 0x0 ;  /* 0x0000000000007b1d */ /* 0x002fec0000010000 */
[----:B------:R-:W-:Y:S04]  /*20f0*/  BSSY.RECONVERGENT B4, `(.L_x_68) ;  /* 0x0000004000047945 */ /* 0x000fe80003800200 */
[----:B------:R-:W-:Y:S05]  /*2100*/  @P3 BRA `(.L_x_69) ;  /* 0x0000000000083947 */ /* 0x000fea0003800000 */
[----:B------:R-:W1:Y:S02]  /*2110*/  SYNCS.CCTL.IV [UR8+0x6008] ;  /* 0x00600800ff0079b1 */ /* 0x000e640008000008 */
[----:B-1----:R-:W1:Y:S02]  /*2120*/  SYNCS.CCTL.IV [UR8+0x6028] ;  /* 0x00602800ff0079b1 */ /* 0x002e640008000008 */
.L_x_69:
[----:B------:R-:W-:Y:S05]  /*2130*/  BSYNC.RECONVERGENT B4 ;  /* 0x0000000000047941 */ /* 0x000fea0003800200 */
.L_x_68:
[----:B-1----:R-:W-:Y:S06]  /*2140*/  BAR.SYNC.DEFER_BLOCKING 0x0 ;  /* 0x0000000000007b1d */ /* 0x002fec0000010000 */
[----:B------:R-:W-:Y:S04]  /*2150*/  BSSY.RECONVERGENT B4, `(.L_x_70) ;  /* 0x0000004000047945 */ /* 0x000fe80003800200 */
[----:B------:R-:W-:Y:S05]  /*2160*/  @P3 BRA `(.L_x_71) ;  /* 0x0000000000083947 */ /* 0x000fea0003800000 */
[----:B------:R-:W1:Y:S02]  /*2170*/  SYNCS.CCTL.IV [UR8+0x6010] ;  /* 0x00601000ff0079b1 */ /* 0x000e640008000008 */
[----:B-1----:R-:W1:Y:S02]  /*2180*/  SYNCS.CCTL.IV [UR8+0x6030] ;  /* 0x00603000ff0079b1 */ /* 0x002e640008000008 */
.L_x_71:
[----:B------:R-:W-:Y:S05]  /*2190*/  BSYNC.RECONVERGENT B4 ;  /* 0x0000000000047941 */ /* 0x000fea0003800200 */
.L_x_70:
[----:B------:R-:W-:Y:S01]  /*21a0*/  USHF.L.U32 UR22, UR22, 0x15, URZ ;  /* 0x0000001516167899 */ /* 0x000fe200080006ff */
[C---:B------:R-:W-:Y:S01]  /*21b0*/  IMAD.SHL.U32 R2, R0.reuse, 0x80, RZ ;  /* 0x0000008000027824 */ /* 0x040fe200078e00ff */
[----:B------:R-:W-:Y:S01]  /*21c0*/  ELECT P0, URZ, PT ;  /* 0x0000000000ff782f */ /* 0x000fe20003800000 */
[----:B------:R-:W-:Y:S01]  /*21d0*/  IMAD.SHL.U32 R3, R0, 0x10, RZ ;  /* 0x0000001000037824 */ /* 0x000fe200078e00ff */
[----:B------:R-:W-:Y:S02]  /*21e0*/  ULOP3.LUT UR22, UR22, 0x600000, URZ, 0xc0, !UPT ;  /* 0x0060000016167892 */ /* 0x000fe4000f8ec0ff */
[----:B------:R-:W-:Y:S01]  /*21f0*/  LOP3.LUT R0, R2, 0x3f80, RZ, 0xc0, !PT ;  /* 0x00003f8002007812 */ /* 0x000fe200078ec0ff */
[----:B------:R-:W-:Y:S01]  /*2200*/  UMOV UR9, UR19 ;  /* 0x0000001300097c82 */ /* 0x000fe20008000000 */
[----:B------:R-:W-:Y:S01]  /*2210*/  UIADD3 UR22, UPT, UPT, UR23, UR22, URZ ;  /* 0x0000001617167290 */ /* 0x000fe2000fffe0ff */
[----:B------:R-:W-:Y:S01]  /*2220*/  ISETP.LT.U32.AND P0, PT, R132, 0x20, P0 ;  /* 0x000000208400780c */ /* 0x000fe20000701070 */
[----:B------:R-:W-:Y:S01]  /*2230*/  UMOV UR10, UR15 ;  /* 0x0000000f000a7c82 */ /* 0x000fe20008000000 */
[----:B------:R-:W-:-:S04]  /*2240*/  LOP3.LUT R0, R0, 0x70, R3, 0xf8, !PT ;  /* 0x0000007000007812 */ /* 0x000fc800078ef803 */
[C---:B------:R-:W-:Y:S02]  /*2250*/  LOP3.LUT R2, R0.reuse, 0x10, RZ, 0x3c, !PT ;  /* 0x0000001000027812 */ /* 0x040fe400078e3cff */
[----:B---3--:R-:W2:Y:S01]  /*2260*/  LDTM.x128 R4, tmem[UR22] ;  /* 0x00000016000479ee */ /* 0x008ea200083c0000 */
[----:B------:R-:W-:Y:S01]  /*2270*/  LOP3.LUT R3, R0, 0x20, RZ, 0x3c, !PT ;  /* 0x0000002000037812 */ /* 0x000fe200078e3cff */
[----:B------:R-:W-:-:S03]  /*2280*/  NOP ;  /* 0x0000000000007918 */ /* 0x000fc60000000000 */
[----:B--2---:R-:W-:Y:S01]  /*2290*/  VOTEU.ANY UP1, P0 ;  /* 0x0000000000ff7886 */ /* 0x004fe20000020100 */
[----:B------:R-:W-:Y:S01]  /*22a0*/  VOTEU.ANY UP0, P0 ;  /* 0x0000000000ff7886 */ /* 0x000fe20000000100 */
[----:B------:R-:W-:Y:S02]  /*22b0*/  F2FP.SATFINITE.E4M3.F32.PACK_AB_MERGE_C R6, R7, R6, RZ ;  /* 0x000000060706723e */ /* 0x000fe400048070ff */
[----:B------:R-:W-:Y:S02]  /*22c0*/  F2FP.SATFINITE.E4M3.F32.PACK_AB_MERGE_C R10, R11, R10, RZ ;  /* 0x0000000a0b0a723e */ /* 0x000fe400048070ff */
[----:B------:R-:W-:Y:S02]  /*22d0*/  F2FP.SATFINITE.E4M3.F32.PACK_AB_MERGE_C R14, R15, R14, RZ ;  /* 0x0000000e0f0e723e */ /* 0x000fe400048070ff */
[----:B------:R-:W-:Y:S02]  /*22e0*/  F2FP.SATFINITE.E4M3.F32.PACK_AB_MERGE_C R7, R19, R18, RZ ;  /* 0x000000121307723e */ /* 0x000fe400048070ff */
[----:B------:R-:W-:-:S02]  /*22f0*/  F2FP.SATFINITE.E4M3.F32.PACK_AB_MERGE_C R22, R23, R22, RZ ;  /* 0x000000161716723e */ /* 0x000fc400048070ff */
[----:B------:R-:W-:Y:S02]  /*2300*/  F2FP.SATFINITE.E4M3.F32.PACK_AB_MERGE_C R26, R27, R26, RZ ;  /* 0x0000001a1b1a723e */ /* 0x000fe400048070ff */
        /* <DEDUP_REMOVED lines=11> */
[----:B------:R-:W-:Y:S02]  /*23c0*/  F2FP.SATFINITE.E4M3.F32.PACK_AB_MERGE_C R4, R5, R4, R6 ;  /* 0x000000040504723e */ /* 0x000fe40004807006 */
[----:B------:R-:W-:Y:S02]  /*23d0*/  F2FP.SATFINITE.E4M3.F32.PACK_AB_MERGE_C R74, R75, R74, RZ ;  /* 0x0000004a4b4a723e */ /* 0x000fe400048070ff */
[----:B------:R-:W-:Y:S02]  /*23e0*/  F2FP.SATFINITE.E4M3.F32.PACK_AB_MERGE_C R78, R79, R78, RZ ;  /* 0x0000004e4f4e723e */ /* 0x000fe400048070ff */
[----:B------:R-:W-:Y:S02]  /*23f0*/  F2FP.SATFINITE.E4M3.F32.PACK_AB_MERGE_C R71, R83, R82, RZ ;  /* 0x000000525347723e */ /* 0x000fe400048070ff */
[----:B------:R-:W-:Y:S02]  /*2400*/  F2FP.SATFINITE.E4M3.F32.PACK_AB_MERGE_C R86, R87, R86, RZ ;  /* 0x000000565756723e */ /* 0x000fe400048070ff */
[----:B------:R-:W-:-:S02]  /*2410*/  F2FP.SATFINITE.E4M3.F32.PACK_AB_MERGE_C R5, R9, R8, R10 ;  /* 0x000000080905723e */ /* 0x000fc4000480700a */
[----:B------:R-:W-:Y:S02]  /*2420*/  F2FP.SATFINITE.E4M3.F32.PACK_AB_MERGE_C R6, R13, R12, R14 ;  /* 0x0000000c0d06723e */ /* 0x000fe4000480700e */
[----:B------:R-:W-:Y:S02]  /*2430*/  F2FP.SATFINITE.E4M3.F32.PACK_AB_MERGE_C R7, R17, R16, R7 ;  /* 0x000000101107723e */ /* 0x000fe40004807007 */
[----:B------:R-:W-:Y:S02]  /*2440*/  F2FP.SATFINITE.E4M3.F32.PACK_AB_MERGE_C R20, R21, R20, R22 ;  /* 0x000000141514723e */ /* 0x000fe40004807016 */
[----:B------:R-:W-:Y:S01]  /*2450*/  F2FP.SATFINITE.E4M3.F32.PACK_AB_MERGE_C R90, R91, R90, RZ ;  /* 0x0000005a5b5a723e */ /* 0x000fe200048070ff */
[----:B-1----:R1:W-:Y:S01]  /*2460*/  STS.128 [R0+UR8], R4 ;  /* 0x0000000400007988 */ /* 0x0023e20008000c08 */
[----:B------:R-:W-:Y:S02]  /*2470*/  F2FP.SATFINITE.E4M3.F32.PACK_AB_MERGE_C R94, R95, R94, RZ ;  /* 0x0000005e5f5e723e */ /* 0x000fe400048070ff */
[----:B------:R-:W-:-:S02]  /*2480*/  F2FP.SATFINITE.E4M3.F32.PACK_AB_MERGE_C R98, R99, R98, RZ ;  /* 0x000000626362723e */ /* 0x000fc400048070ff */
[----:B------:R-:W-:Y:S02]  /*2490*/  F2FP.SATFINITE.E4M3.F32.PACK_AB_MERGE_C R102, R103, R102, RZ ;  /* 0x000000666766723e */ /* 0x000fe400048070ff */
[----:B------:R-:W-:Y:S02]  /*24a0*/  F2FP.SATFINITE.E4M3.F32.PACK_AB_MERGE_C R21, R25, R24, R26 ;  /* 0x000000181915723e */ /* 0x000fe4000480701a */
[----:B------:R-:W-:Y:S02]  /*24b0*/  F2FP.SATFINITE.E4M3.F32.PACK_AB_MERGE_C R22, R29, R28, R30 ;  /* 0x0000001c1d16723e */ /* 0x000fe4000480701e */
[----:B------:R-:W-:Y:S02]  /*24c0*/  F2FP.SATFINITE.E4M3.F32.PACK_AB_MERGE_C R23, R33, R32, R23 ;  /* 0x000000202117723e */ /* 0x000fe40004807017 */
[----:B------:R-:W-:Y:S02]  /*24d0*/  F2FP.SATFINITE.E4M3.F32.PACK_AB_MERGE_C R36, R37, R36, R38 ;  /* 0x000000242524723e */ /* 0x000fe40004807026 */
[----:B------:R-:W-:Y:S01]  /*24e0*/  F2FP.SATFINITE.E4M3.F32.PACK_AB_MERGE_C R106, R107, R106, RZ ;  /* 0x0000006a6b6a723e */ /* 0x000fe200048070ff */
[----:B------:R1:W-:Y:S01]  /*24f0*/  STS.128 [R2+UR8], R20 ;  /* 0x0000001402007988 */ /* 0x0003e20008000c08 */
[----:B------:R-:W-:-:S02]  /*2500*/  F2FP.SATFINITE.E4M3.F32.PACK_AB_MERGE_C R110, R111, R110, RZ ;  /* 0x0000006e6f6e723e */ /* 0x000fc400048070ff */
[----:B------:R-:W-:Y:S02]  /*2510*/  F2FP.SATFINITE.E4M3.F32.PACK_AB_MERGE_C R114, R115, R114, RZ ;  /* 0x000000727372723e */ /* 0x000fe400048070ff */
[----:B------:R-:W-:Y:S02]  /*2520*/  F2FP.SATFINITE.E4M3.F32.PACK_AB_MERGE_C R118, R119, R118, RZ ;  /* 0x000000767776723e */ /* 0x000fe400048070ff */
[----:B------:R-:W-:Y:S02]  /*2530*/  F2FP.SATFINITE.E4M3.F32.PACK_AB_MERGE_C R37, R41, R40, R42 ;  /* 0x000000282925723e */ /* 0x000fe4000480702a */
[----:B------:R-:W-:Y:S02]  /*2540*/  F2FP.SATFINITE.E4M3.F32.PACK_AB_MERGE_C R38, R45, R44, R46 ;  /* 0x0000002c2d26723e */ /* 0x000fe4000480702e */
[----:B------:R-:W-:Y:S02]  /*2550*/  F2FP.SATFINITE.E4M3.F32.PACK_AB_MERGE_C R39, R49, R48, R39 ;  /* 0x000000303127723e */ /* 0x000fe40004807027 */
[----:B------:R-:W-:-:S02]  /*2560*/  F2FP.SATFINITE.E4M3.F32.PACK_AB_MERGE_C R52, R53, R52, R54 ;  /* 0x000000343534723e */ /* 0x000fc40004807036 */
[----:B------:R-:W-:Y:S01]  /*2570*/  F2FP.SATFINITE.E4M3.F32.PACK_AB_MERGE_C R122, R123, R122, RZ ;  /* 0x0000007a7b7a723e */ /* 0x000fe200048070ff */
[----:B------:R1:W-:Y:S01]  /*2580*/  STS.128 [R3+UR8], R36 ;  /* 0x0000002403007988 */ /* 0x0003e20008000c08 */
[----:B------:R-:W-:Y:S02]  /*2590*/  F2FP.SATFINITE.E4M3.F32.PACK_AB_MERGE_C R126, R127, R126, RZ ;  /* 0x0000007e7f7e723e */ /* 0x000fe400048070ff */
[----:B------:R-:W-:Y:S02]  /*25a0*/  F2FP.SATFINITE.E4M3.F32.PACK_AB_MERGE_C R130, R131, R130, RZ ;  /* 0x000000828382723e */ /* 0x000fe400048070ff */
[----:B------:R-:W-:Y:S02]  /*25b0*/  F2FP.SATFINITE.E4M3.F32.PACK_AB_MERGE_C R53, R57, R56, R58 ;  /* 0x000000383935723e */ /* 0x000fe4000480703a */
[----:B------:R-:W-:Y:S02]  /*25c0*/  F2FP.SATFINITE.E4M3.F32.PACK_AB_MERGE_C R54, R61, R60, R62 ;  /* 0x0000003c3d36723e */ /* 0x000fe4000480703e */
[----:B------:R-:W-:-:S02]  /*25d0*/  F2FP.SATFINITE.E4M3.F32.PACK_AB_MERGE_C R55, R65, R64, R55 ;  /* 0x000000404137723e */ /* 0x000fc40004807037 */
[----:B------:R-:W-:Y:S02]  /*25e0*/  F2FP.SATFINITE.E4M3.F32.PACK_AB_MERGE_C R68, R69, R68, R70 ;  /* 0x000000444544723e */ /* 0x000fe40004807046 */
[----:B------:R-:W-:Y:S02]  /*25f0*/  LOP3.LUT R8, R0, 0x30, RZ, 0x3c, !PT ;  /* 0x0000003000087812 */ /* 0x000fe400078e3cff */
[----:B------:R-:W-:Y:S02]  /*2600*/  F2FP.SATFINITE.E4M3.F32.PACK_AB_MERGE_C R69, R73, R72, R74 ;  /* 0x000000484945723e */ /* 0x000fe4000480704a */
[----:B------:R-:W-:Y:S01]  /*2610*/  F2FP.SATFINITE.E4M3.F32.PACK_AB_MERGE_C R70, R77, R76, R78 ;  /* 0x0000004c4d46723e */ /* 0x000fe2000480704e */
[----:B------:R1:W-:Y:S01]  /*2620*/  STS.128 [R8+UR8], R52 ;  /* 0x0000003408007988 */ /* 0x0003e20008000c08 */
[----:B------:R-:W-:Y:S02]  /*2630*/  F2FP.SATFINITE.E4M3.F32.PACK_AB_MERGE_C R71, R81, R80, R71 ;  /* 0x000000505147723e */ /* 0x000fe40004807047 */
[----:B------:R-:W-:-:S02]  /*2640*/  F2FP.SATFINITE.E4M3.F32.PACK_AB_MERGE_C R84, R85, R84, R86 ;  /* 0x000000545554723e */ /* 0x000fc40004807056 */
[C---:B------:R-:W-:Y:S02]  /*2650*/  LOP3.LUT R9, R0.reuse, 0x40, RZ, 0x3c, !PT ;  /* 0x0000004000097812 */ /* 0x040fe400078e3cff */
[----:B------:R-:W-:Y:S02]  /*2660*/  F2FP.SATFINITE.E4M3.F32.PACK_AB_MERGE_C R85, R89, R88, R90 ;  /* 0x000000585955723e */ /* 0x000fe4000480705a */
[----:B------:R-:W-:Y:S01]  /*2670*/  F2FP.SATFINITE.E4M3.F32.PACK_AB_MERGE_C R86, R93, R92, R94 ;  /* 0x0000005c5d56723e */ /* 0x000fe2000480705e */
[----:B------:R1:W-:Y:S01]  /*2680*/  STS.128 [R9+UR8], R68 ;  /* 0x0000004409007988 */ /* 0x0003e20008000c08 */
[----:B------:R-:W-:Y:S02]  /*2690*/  F2FP.SATFINITE.E4M3.F32.PACK_AB_MERGE_C R87, R97, R96, R98 ;  /* 0x000000606157723e */ /* 0x000fe40004807062 */
[----:B------:R-:W-:Y:S02]  /*26a0*/  F2FP.SATFINITE.E4M3.F32.PACK_AB_MERGE_C R100, R101, R100, R102 ;  /* 0x000000646564723e */ /* 0x000fe40004807066 */
[----:B------:R-:W-:-:S02]  /*26b0*/  LOP3.LUT R10, R0, 0x50, RZ, 0x3c, !PT ;  /* 0x00000050000a7812 */ /* 0x000fc400078e3cff */
[----:B------:R-:W-:Y:S02]  /*26c0*/  F2FP.SATFINITE.E4M3.F32.PACK_AB_MERGE_C R101, R105, R104, R106 ;  /* 0x000000686965723e */ /* 0x000fe4000480706a */
[----:B------:R-:W-:Y:S01]  /*26d0*/  F2FP.SATFINITE.E4M3.F32.PACK_AB_MERGE_C R102, R109, R108, R110 ;  /* 0x0000006c6d66723e */ /* 0x000fe2000480706e */
[----:B------:R1:W-:Y:S01]  /*26e0*/  STS.128 [R10+UR8], R84 ;  /* 0x000000540a007988 */ /* 0x0003e20008000c08 */
[----:B------:R-:W-:Y:S02]  /*26f0*/  F2FP.SATFINITE.E4M3.F32.PACK_AB_MERGE_C R103, R113, R112, R114 ;  /* 0x000000707167723e */ /* 0x000fe40004807072 */
[----:B------:R-:W-:Y:S02]  /*2700*/  F2FP.SATFINITE.E4M3.F32.PACK_AB_MERGE_C R116, R117, R116, R118 ;  /* 0x000000747574723e */ /* 0x000fe40004807076 */
[----:B------:R-:W-:Y:S02]  /*2710*/  LOP3.LUT R11, R0, 0x60, RZ, 0x3c, !PT ;  /* 0x00000060000b7812 */ /* 0x000fe400078e3cff */
[----:B------:R-:W-:-:S02]  /*2720*/  F2FP.SATFINITE.E4M3.F32.PACK_AB_MERGE_C R117, R121, R120, R122 ;  /* 0x000000787975723e */ /* 0x000fc4000480707a */
[----:B------:R-:W-:Y:S01]  /*2730*/  F2FP.SATFINITE.E4M3.F32.PACK_AB_MERGE_C R118, R125, R124, R126 ;  /* 0x0000007c7d76723e */ /* 0x000fe2000480707e */
[----:B------:R1:W-:Y:S01]  /*2740*/  STS.128 [R11+UR8], R100 ;  /* 0x000000640b007988 */ /* 0x0003e20008000c08 */
[----:B------:R-:W-:Y:S02]  /*2750*/  F2FP.SATFINITE.E4M3.F32.PACK_AB_MERGE_C R119, R129, R128, R130 ;  /* 0x000000808177723e */ /* 0x000fe40004807082 */
[----:B------:R-:W-:-:S05]  /*2760*/  LOP3.LUT R12, R0, 0x70, RZ, 0x3c, !PT ;  /* 0x00000070000c7812 */ /* 0x000fca00078e3cff */
[----:B------:R1:W-:Y:S01]  /*2770*/  STS.128 [R12+UR8], R116 ;  /* 0x000000740c007988 */ /* 0x0003e20008000c08 */
[----:B------:R2:W-:Y:S06]  /*2780*/  MEMBAR.ALL.CTA ;  /* 0x0000000000007992 */ /* 0x0005ec0000008000 */
[----:B--2---:R-:W2:Y:S02]  /*2790*/  FENCE.VIEW.ASYNC.S ;  /* 0x00000000000073c6 */ /* 0x004ea40000000000 */
[----:B--2---:R-:W-:Y:S06]  /*27a0*/  BAR.SYNC.DEFER_BLOCKING 0x0 ;  /* 0x0000000000007b1d */ /* 0x004fec0000010000 */
[----:B------:R1:W-:Y:S01]  /*27b0*/  @UP1 UTMASTG.2D [UR8], [UR20] ;  /* 0x00000008140013b5 */ /* 0x0003e20008008000 */
[----:B------:R0:W-:Y:S01]  /*27c0*/  UTMACMDFLUSH ;  /* 0x00000000000079b7 */ /* 0x0001e20000000000 */
[----:B------:R-:W-:-:S04]  /*27d0*/  DEPBAR.LE SB0, 0x0 ;  /* 0x000080000000791a */ /* 0x000fc80000000000 */
[----:B------:R-:W-:Y:S08]  /*27e0*/  BAR.SYNC.DEFER_BLOCKING 0x0 ;  /* 0x0000000000007b1d */ /* 0x000ff00000010000 */
[----:B------:R-:W-:Y:S06]  /*27f0*/  BAR.SYNC.DEFER_BLOCKING 0x0 ;  /* 0x0000000000007b1d */ /* 0x000fec0000010000 */
[----:B-1----:R-:W-:Y:S05]  /*2800*/  @P2 BRA `(.L_x_72) ;  /* 0x0000000000a02947 */ /* 0x002fea0003800000 */
[----:B------:R-:W1:Y:S01]  /*2810*/  S2UR UR5, SR_CgaCtaId ;  /* 0x00000000000579c3 */ /* 0x000e620000008800 */
[----:B------:R-:W-:Y:S01]  /*2820*/  NOP ;  /* 0x0000000000007918 */ /* 0x000fe20000000000 */
[----:B------:R-:W-:Y:S01]  /*2830*/  UMOV UR4, 0x50 ;  /* 0x0000005000047882 */ /* 0x000fe20000000000 */
[----:B------:R-:W-:Y:S02]  /*2840*/  IMAD.U32 R0, RZ, RZ, UR23 ;  /* 0x00000017ff007e24 */ /* 0x000fe4000f8e00ff */
[----:B------:R-:W-:Y:S02]  /*2850*/  IMAD.MOV.U32 R3, RZ, RZ, 0xf ;  /* 0x0000000fff037424 */ /* 0x000fe400078e00ff */
[----:B------:R-:W-:Y:S01]  /*2860*/  IMAD.MOV.U32 R7, RZ, RZ, 0x1 ;  /* 0x00000001ff077424 */ /* 0x000fe200078e00ff */
[----:B------:R-:W-:-:S04]  /*2870*/  LOP3.LUT R0, R0, 0xffff, RZ, 0xc0, !PT ;  /* 0x0000ffff00007812 */ /* 0x000fc800078ec0ff */
[----:B------:R-:W-:-:S05]  /*2880*/  SHF.R.U32.HI R0, RZ, 0x5, R0 ;  /* 0x00000005ff007819 */ /* 0x000fca0000011600 */
[----:B------:R-:W-:Y:S01]  /*2890*/  VIADD R2, R0, 0x10 ;  /* 0x0000001000027836 */ /* 0x000fe20000000000 */
[----:B------:R-:W-:Y:S01]  /*28a0*/  SHF.L.U32 R0, R3, R0, RZ ;  /* 0x0000000003007219 */ /* 0x000fe200000006ff */
[----:B-1----:R-:W-:-:S03]  /*28b0*/  ULEA UR6, UR5, UR4, 0x18 ;  /* 0x0000000405067291 */ /* 0x002fc6000f8ec0ff */
[----:B------:R-:W-:-:S04]  /*28c0*/  SHF.L.U32 R3, R7, R2, RZ ;  /* 0x0000000207037219 */ /* 0x000fc800000006ff */
[----:B------:R-:W-:Y:S02]  /*28d0*/  LOP3.LUT R0, R3, R0, RZ, 0xfc, !PT ;  /* 0x0000000003007212 */ /* 0x000fe400078efcff */
[----:B------:R-:W1:Y:S02]  /*28e0*/  LDS R5, [UR6] ;  /* 0x00000006ff057984 */ /* 0x000e640008000800 */
[C---:B------:R-:W-:Y:S02]  /*28f0*/  LOP3.LUT R2, R0.reuse, 0xffff, RZ, 0xc0, !PT ;  /* 0x0000ffff00027812 */ /* 0x040fe400078ec0ff */
[----:B-1----:R-:W-:-:S04]  /*2900*/  LOP3.LUT R3, R0, 0xffff, R5, 0x80, !PT ;  /* 0x0000ffff00037812 */ /* 0x002fc800078e8005 */
[----:B------:R-:W-:-:S13]  /*2910*/  ISETP.NE.AND P0, PT, R3, R2, PT ;  /* 0x000000020300720c */ /* 0x000fda0003f05270 */
[----:B------:R-:W-:Y:S05]  /*2920*/  @P0 BRA `(.L_x_73) ;  /* 0x0000000000500947 */ /* 0x000fea0003800000 */
[----:B------:R-:W-:Y:S02]  /*2930*/  SHF.R.U32.HI R5, RZ, 0x10, R5 ;  /* 0x00000010ff057819 */ /* 0x000fe40000011605 */
[----:B------:R-:W-:-:S04]  /*2940*/  SHF.R.U32.HI R2, RZ, 0x10, R0 ;  /* 0x00000010ff027819 */ /* 0x000fc80000011600 */
[----:B------:R-:W-:-:S04]  /*2950*/  LOP3.LUT R5, R5, R2, RZ, 0xc0, !PT ;  /* 0x0000000205057212 */ /* 0x000fc800078ec0ff */
[----:B------:R-:W-:-:S13]  /*2960*/  ISETP.NE.AND P0, PT, R5, R2, PT ;  /* 0x000000020500720c */ /* 0x000fda0003f05270 */
[----:B------:R-:W-:Y:S05]  /*2970*/  @P0 BRA `(.L_x_74) ;  /* 0x0000000000300947 */ /* 0x000fea0003800000 */
[----:B------:R-:W-:Y:S01]  /*2980*/  R2UR UR4, R0 ;  /* 0x00000000000472ca */ /* 0x000fe200000e0000 */
[----:B------:R-:W-:Y:S01]  /*2990*/  VOTEU.ANY UR5, UPT, PT ;  /* 0x0000000000057886 */ /* 0x000fe200038e0100 */
[----:B------:R-:W1:Y:S01]  /*29a0*/  S2R R0, SR_LANEID ;  /* 0x0000000000007919 */ /* 0x000e620000000000 */
[----:B------:R-:W-:-:S10]  /*29b0*/  UFLO.U32 UR5, UR5 ;  /* 0x00000005000572bd */ /* 0x000fd400080e0000 */
[----:B------:R-:W-:-:S06]  /*29c0*/  ULOP3.LUT UR4, URZ, UR4, URZ, 0x33, !UPT ;  /* 0x00000004ff047292 */ /* 0x000fcc000f8e33ff */
[----:B------:R-:W-:-:S04]  /*29d0*/  IMAD.U32 R2, RZ, RZ, UR4 ;  /* 0x00000004ff027e24 */ /* 0x000fc8000f8e00ff */
[----:B------:R-:W2:Y:S02]  /*29e0*/  REDUX UR7, R2 ;  /* 0x00000000020773c4 */ /* 0x000ea40000000000 */
[----:B------:R3:W-:Y:S01]  /*29f0*/  UTCATOMSWS.AND URZ, UR4 ;  /* 0x0000000400ff79e3 */ /* 0x0007e20008000000 */
[----:B-1----:R-:W-:Y:S01]  /*2a00*/  ISETP.EQ.U32.AND P0, PT, R0, UR5, PT ;  /* 0x0000000500007c0c */ /* 0x002fe2000bf02070 */
[----:B--2---:R-:W-:-:S12]  /*2a10*/  IMAD.U32 R0, RZ, RZ, UR7 ;  /* 0x00000007ff007e24 */ /* 0x004fd8000f8e00ff */
[----:B------:R3:W-:Y:S01]  /*2a20*/  @P0 ATOMS.AND RZ, [UR6], R0 ;  /* 0x00000000ffff098c */ /* 0x0007e2000a800006 */
[----:B------:R-:W-:Y:S05]  /*2a30*/  BRA `(.L_x_72) ;  /* 0x0000000000147947 */ /* 0x000fea0003800000 */
.L_x_74:
[----:B------:R-:W-:-:S07]  /*2a40*/  MOV R2, 0x2a60 ;  /* 0x00002a6000027802 */ /* 0x000fce0000000f00 */
[----:B------:R-:W-:Y:S05]  /*2a50*/  CALL.REL.NOINC `($__internal_0_$__cuda_sm10x_tcgen05_guardrail_trap_col_being_dealloced_not_returned_by_alloc) ;  /* 0x0000000000447944 */ /* 0x000fea0003c00000 */
[----:B------:R-:W-:Y:S05]  /*2a60*/  BRA `(.L_x_72) ;  /* 0x0000000000087947 */ /* 0x000fea0003800000 */
.L_x_73:
[----:B------:R-:W-:-:S07]  /*2a70*/  MOV R2, 0x2a90 ;  /* 0x00002a9000027802 */ /* 0x000fce0000000f00 */
[----:B------:R-:W-:Y:S05]  /*2a80*/  CALL.REL.NOINC `($__internal_2_$__cuda_sm10x_tcgen05_guardrail_trap_unallocated_columns_being_dealloced) ;  /* 0x0000000000507944 */ /* 0x000fea0003c00000 */
.L_x_72:
[----:B------:R-:W-:Y:S01]  /*2a90*/  NOP ;  /* 0x0000000000007918 */ /* 0x000fe20000000000 */
[----:B---3--:R-:W-:Y:S05]  /*2aa0*/  EXIT ;  /* 0x000000000000794d */ /* 0x008fea0003800000 */
.L_x_59:
[----:B------:R-:W1:Y:S02]  /*2ab0*/  SYNCS.PHASECHK.TRANS64.TRYWAIT P0, [UR8+0x6000], RZ ;  /* 0x006000ffff0075a7 */ /* 0x000e640008001108 */
[----:B-1----:R-:W-:Y:S05]  /*2ac0*/  @!P0 BRA `(.L_x_59) ;  /* 0xfffffffc00f88947 */ /* 0x002fea000383ffff */
[----:B------:R-:W-:Y:S05]  /*2ad0*/  BRA `(.L_x_75) ;  /* 0xfffffff0000c7947 */ /* 0x000fea000383ffff */
.L_x_61:
[----:B------:R-:W1:Y:S02]  /*2ae0*/  SYNCS.PHASECHK.TRANS64.TRYWAIT P1, [UR8+0x6020], RZ ;  /* 0x006020ffff0075a7 */ /* 0x000e640008021108 */
[----:B-1----:R-:W-:Y:S05]  /*2af0*/  @!P1 BRA `(.L_x_61) ;  /* 0xfffffffc00f89947 */ /* 0x002fea000383ffff */
[----:B------:R-:W-:Y:S05]  /*2b00*/  BRA `(.L_x_76) ;  /* 0xfffffff0005c7947 */ /* 0x000fea000383ffff */
.L_x_62:
[----:B------:R-:W2:Y:S02]  /*2b10*/  SYNCS.PHASECHK.TRANS64.TRYWAIT P0, [UR9+0x6000], R2 ;  /* 0x00600002ff0075a7 */ /* 0x000ea40008001109 */
[----:B--2---:R-:W-:Y:S05]  /*2b20*/  @!P0 BRA `(.L_x_62) ;  /* 0xfffffffc00f88947 */ /* 0x004fea000383ffff */
[----:B------:R-:W-:Y:S05]  /*2b30*/  BRA `(.L_x_77) ;  /* 0xfffffff000d87947 */ /* 0x000fea000383ffff */
.L_x_64:
[----:B------:R-:W2:Y:S02]  /*2b40*/  SYNCS.PHASECHK.TRANS64.TRYWAIT P0, [UR9+0x6020], R2 ;  /* 0x00602002ff0075a7 */ /* 0x000ea40008001109 */
[----:B--2---:R-:W-:Y:S05]  /*2b50*/  @!P0 BRA `(.L_x_64) ;  /* 0xfffffffc00f88947 */ /* 0x004fea000383ffff */
[----:B------:R-:W-:Y:S05]  /*2b60*/  BRA `(.L_x_78) ;  /* 0xfffffff400247947 */ /* 0x000fea000383ffff */
        .weak           $__internal_0_$__cuda_sm10x_tcgen05_guardrail_trap_col_being_dealloced_not_returned_by_alloc
        .type           $__internal_0_$__cuda_sm10x_tcgen05_guardrail_trap_col_being_dealloced_not_returned_by_alloc,@function
        .size           $__internal_0_$__cuda_sm10x_tcgen05_guardrail_trap_col_being_dealloced_not_returned_by_alloc,($__internal_1_$__cuda_sm10x_tcgen05_guardrail_trap_phase_invalid_during_alloc - $__internal_0_$__cuda_sm10x_tcgen05_guardrail_trap_col_being_dealloced_not_returned_by_alloc)
$__internal_0_$__cuda_sm10x_tcgen05_guardrail_trap_col_being_dealloced_not_returned_by_alloc:
[----:B------:R-:W-:Y:S05]  /*2b70*/  BPT.TRAP 0x1 ;  /* 0x000000040000795c */ /* 0x000fea0000300000 */
[----:B------:R-:W-:-:S04]  /*2b80*/  IMAD.MOV.U32 R3, RZ, RZ, 0x0 ;  /* 0x00000000ff037424 */ /* 0x000fc800078e00ff */
[----:B------:R-:W-:Y:S05]  /*2b90*/  RET.REL.NODEC R2 `(gluon_tcgen05) ;  /* 0xffffffd402187950 */ /* 0x000fea0003c3ffff */
        .weak           $__internal_1_$__cuda_sm10x_tcgen05_guardrail_trap_phase_invalid_during_alloc
        .type           $__internal_1_$__cuda_sm10x_tcgen05_guardrail_trap_phase_invalid_during_alloc,@function
        .size           $__internal_1_$__cuda_sm10x_tcgen05_guardrail_trap_phase_invalid_during_alloc,($__internal_2_$__cuda_sm10x_tcgen05_guardrail_trap_unallocated_columns_being_dealloced - $__internal_1_$__cuda_sm10x_tcgen05_guardrail_trap_phase_invalid_during_alloc)
$__internal_1_$__cuda_sm10x_tcgen05_guardrail_trap_phase_invalid_during_alloc:
[----:B------:R-:W-:Y:S05]  /*2ba0*/  BPT.TRAP 0x1 ;  /* 0x000000040000795c */ /* 0x000fea0000300000 */
[----:B------:R-:W-:-:S04]  /*2bb0*/  IMAD.MOV.U32 R3, RZ, RZ, 0x0 ;  /* 0x00000000ff037424 */ /* 0x000fc800078e00ff */
[----:B------:R-:W-:Y:S05]  /*2bc0*/  RET.REL.NODEC R2 `(gluon_tcgen05) ;  /* 0xffffffd4020c7950 */ /* 0x000fea0003c3ffff */
        .weak           $__internal_2_$__cuda_sm10x_tcgen05_guardrail_trap_unallocated_columns_being_dealloced
        .type           $__internal_2_$__cuda_sm10x_tcgen05_guardrail_trap_unallocated_columns_being_dealloced,@function
        .size           $__internal_2_$__cuda_sm10x_tcgen05_guardrail_trap_unallocated_columns_being_dealloced,(.L_x_82 - $__internal_2_$__cuda_sm10x_tcgen05_guardrail_trap_unallocated_columns_being_dealloced)
$__internal_2_$__cuda_sm10x_tcgen05_guardrail_trap_unallocated_columns_being_dealloced:
[----:B------:R-:W-:Y:S05]  /*2bd0*/  BPT.TRAP 0x1 ;  /* 0x000000040000795c */ /* 0x000fea0000300000 */
[----:B------:R-:W-:-:S04]  /*2be0*/  IMAD.MOV.U32 R3, RZ, RZ, 0x0 ;  /* 0x00000000ff037424 */ /* 0x000fc800078e00ff */
[----:B------:R-:W-:Y:S05]  /*2bf0*/  RET.REL.NODEC R2 `(gluon_tcgen05) ;  /* 0xffffffd402007950 */ /* 0x000fea0003c3ffff */
.L_x_79:
[----:B------:R-:W-:-:S00]  /*2c00*/  BRA `(.L_x_79) ;  /* 0xfffffffc00fc7947 */ /* 0x000fc0000383ffff */
[----:B------:R-:W-:-:S00]  /*2c10*/  NOP ;  /* 0x0000000000007918 */ /* 0x000fc00000000000 */
        /* <DEDUP_REMOVED lines=14> */
.L_x_82:


//--------------------- .nv.shared.gluon_tcgen05  --------------------------
	.section	.nv.shared.gluon_tcgen05,"aw",@nobits
	.sectionflags	@""
	.align	16
	.zero		1024


//--------------------- .nv.shared.reserved.0     --------------------------
	.section	.nv.shared.reserved.0,"aw",@nobits
	.align	8
	.weak		__nv_reservedSMEM_offset_0_alias
	.size		__nv_reservedSMEM_offset_0_alias, 0, 64
	.other		__nv_reservedSMEM_offset_0_alias,@"STO_CUDA_RESERVED_SHARED STV_DEFAULT"
__nv_reservedSMEM_offset_0_alias:
	.zero		0
.nv.shared.reserved.0:
	.zero		64
	.weak		__nv_reservedSMEM_allocation_phase
	.type		__nv_reservedSMEM_allocation_phase,@object
	.size		__nv_reservedSMEM_allocation_phase,(.L_0 - __nv_reservedSMEM_allocation_phase)
__nv_reservedSMEM_allocation_phase:
	.zero		1
.L_0:
	.zero		7
	.weak		__nv_reservedSMEM_devtool_atexit_pc
	.type		__nv_reservedSMEM_devtool_atexit_pc,@object
	.size		__nv_reservedSMEM_devtool_atexit_pc,(__nv_reservedSMEM_allocation_mask - __nv_reservedSMEM_devtool_atexit_pc)
__nv_reservedSMEM_devtool_atexit_pc:
	.zero		8
	.weak		__nv_reservedSMEM_allocation_mask
	.type		__nv_reservedSMEM_allocation_mask,@object
	.size		__nv_reservedSMEM_allocation_mask,(.L_2 - __nv_reservedSMEM_allocation_mask)
__nv_reservedSMEM_allocation_mask:
	.zero		4
.L_2:


//--------------------- .nv.constant0.gluon_tcgen05 --------------------------
	.section	.nv.constant0.gluon_tcgen05,"a",@progbits
	.sectionflags	@""
	.align	4
.nv.constant0.gluon_tcgen05:
	.zero		976


//--------------------- SYMBOLS --------------------------

	.type		.nv.reservedSmem.offset0,@object
	.size		.nv.reservedSmem.offset0,0x4
	.type		.nv.reservedSmem.cap,@object
	.size		.nv.reservedSmem.cap,0x4
